//
// Generated by NVIDIA NVVM Compiler
//
// Compiler Build ID: CL-36424714
// Cuda compilation tools, release 13.0, V13.0.88
// Based on NVVM 20.0.0
//

.version 9.0
.target sm_100
.address_size 64

	// .globl	_Z22initialize_wave_kernelPdS_S_iiddd

.visible .entry _Z22initialize_wave_kernelPdS_S_iiddd(
	.param .u64 .ptr .align 1 _Z22initialize_wave_kernelPdS_S_iiddd_param_0,
	.param .u64 .ptr .align 1 _Z22initialize_wave_kernelPdS_S_iiddd_param_1,
	.param .u64 .ptr .align 1 _Z22initialize_wave_kernelPdS_S_iiddd_param_2,
	.param .u32 _Z22initialize_wave_kernelPdS_S_iiddd_param_3,
	.param .u32 _Z22initialize_wave_kernelPdS_S_iiddd_param_4,
	.param .f64 _Z22initialize_wave_kernelPdS_S_iiddd_param_5,
	.param .f64 _Z22initialize_wave_kernelPdS_S_iiddd_param_6,
	.param .f64 _Z22initialize_wave_kernelPdS_S_iiddd_param_7
)
{
	.reg .pred 	%p<7>;
	.reg .b32 	%r<35>;
	.reg .b32 	%f<3>;
	.reg .b64 	%rd<13>;
	.reg .b64 	%fd<38>;

	ld.param.u64 	%rd1, [_Z22initialize_wave_kernelPdS_S_iiddd_param_0];
	ld.param.u64 	%rd2, [_Z22initialize_wave_kernelPdS_S_iiddd_param_1];
	ld.param.u64 	%rd3, [_Z22initialize_wave_kernelPdS_S_iiddd_param_2];
	ld.param.u32 	%r7, [_Z22initialize_wave_kernelPdS_S_iiddd_param_3];
	ld.param.u32 	%r9, [_Z22initialize_wave_kernelPdS_S_iiddd_param_4];
	ld.param.f64 	%fd6, [_Z22initialize_wave_kernelPdS_S_iiddd_param_5];
	ld.param.f64 	%fd7, [_Z22initialize_wave_kernelPdS_S_iiddd_param_6];
	ld.param.f64 	%fd8, [_Z22initialize_wave_kernelPdS_S_iiddd_param_7];
	mov.u32 	%r10, %ctaid.x;
	mov.u32 	%r11, %ntid.x;
	mov.u32 	%r12, %tid.x;
	mad.lo.s32 	%r1, %r10, %r11, %r12;
	mov.u32 	%r13, %ctaid.y;
	mov.u32 	%r14, %ntid.y;
	mov.u32 	%r15, %tid.y;
	mad.lo.s32 	%r16, %r13, %r14, %r15;
	setp.ge.s32 	%p1, %r1, %r7;
	setp.ge.s32 	%p2, %r16, %r9;
	or.pred  	%p3, %p1, %p2;
	@%p3 bra 	$L__BB0_5;
	cvta.to.global.u64 	%rd4, %rd1;
	cvta.to.global.u64 	%rd5, %rd3;
	shr.u32 	%r17, %r9, 1;
	shr.u32 	%r18, %r7, 31;
	add.s32 	%r19, %r7, %r18;
	shr.s32 	%r20, %r19, 1;
	mad.lo.s32 	%r3, %r9, %r1, %r16;
	sub.s32 	%r21, %r1, %r20;
	cvt.rn.f64.s32 	%fd9, %r21;
	mul.f64 	%fd10, %fd6, %fd9;
	sub.s32 	%r22, %r16, %r17;
	cvt.rn.f64.s32 	%fd11, %r22;
	mul.f64 	%fd12, %fd7, %fd11;
	mul.wide.s32 	%rd6, %r3, 8;
	add.s64 	%rd7, %rd4, %rd6;
	mov.b64 	%rd8, 0;
	st.global.u64 	[%rd7], %rd8;
	add.s64 	%rd9, %rd5, %rd6;
	st.global.u64 	[%rd9], %rd8;
	mul.f64 	%fd13, %fd12, %fd12;
	fma.rn.f64 	%fd14, %fd10, %fd10, %fd13;
	neg.f64 	%fd15, %fd14;
	add.f64 	%fd16, %fd8, %fd8;
	mul.f64 	%fd17, %fd8, %fd16;
	div.rn.f64 	%fd1, %fd15, %fd17;
	fma.rn.f64 	%fd18, %fd1, 0d3FF71547652B82FE, 0d4338000000000000;
	{
	.reg .b32 %temp; 
	mov.b64 	{%r4, %temp}, %fd18;
	}
	mov.f64 	%fd19, 0dC338000000000000;
	add.rn.f64 	%fd20, %fd18, %fd19;
	fma.rn.f64 	%fd21, %fd20, 0dBFE62E42FEFA39EF, %fd1;
	fma.rn.f64 	%fd22, %fd20, 0dBC7ABC9E3B39803F, %fd21;
	fma.rn.f64 	%fd23, %fd22, 0d3E5ADE1569CE2BDF, 0d3E928AF3FCA213EA;
	fma.rn.f64 	%fd24, %fd23, %fd22, 0d3EC71DEE62401315;
	fma.rn.f64 	%fd25, %fd24, %fd22, 0d3EFA01997C89EB71;
	fma.rn.f64 	%fd26, %fd25, %fd22, 0d3F2A01A014761F65;
	fma.rn.f64 	%fd27, %fd26, %fd22, 0d3F56C16C1852B7AF;
	fma.rn.f64 	%fd28, %fd27, %fd22, 0d3F81111111122322;
	fma.rn.f64 	%fd29, %fd28, %fd22, 0d3FA55555555502A1;
	fma.rn.f64 	%fd30, %fd29, %fd22, 0d3FC5555555555511;
	fma.rn.f64 	%fd31, %fd30, %fd22, 0d3FE000000000000B;
	fma.rn.f64 	%fd32, %fd31, %fd22, 0d3FF0000000000000;
	fma.rn.f64 	%fd33, %fd32, %fd22, 0d3FF0000000000000;
	{
	.reg .b32 %temp; 
	mov.b64 	{%r5, %temp}, %fd33;
	}
	{
	.reg .b32 %temp; 
	mov.b64 	{%temp, %r6}, %fd33;
	}
	shl.b32 	%r23, %r4, 20;
	add.s32 	%r24, %r23, %r6;
	mov.b64 	%fd37, {%r5, %r24};
	{
	.reg .b32 %temp; 
	mov.b64 	{%temp, %r25}, %fd1;
	}
	mov.b32 	%f2, %r25;
	abs.f32 	%f1, %f2;
	setp.lt.f32 	%p4, %f1, 0f4086232B;
	@%p4 bra 	$L__BB0_4;
	setp.lt.f64 	%p5, %fd1, 0d0000000000000000;
	add.f64 	%fd34, %fd1, 0d7FF0000000000000;
	selp.f64 	%fd37, 0d0000000000000000, %fd34, %p5;
	setp.geu.f32 	%p6, %f1, 0f40874800;
	@%p6 bra 	$L__BB0_4;
	shr.u32 	%r26, %r4, 31;
	add.s32 	%r27, %r4, %r26;
	shr.s32 	%r28, %r27, 1;
	shl.b32 	%r29, %r28, 20;
	add.s32 	%r30, %r6, %r29;
	mov.b64 	%fd35, {%r5, %r30};
	sub.s32 	%r31, %r4, %r28;
	shl.b32 	%r32, %r31, 20;
	add.s32 	%r33, %r32, 1072693248;
	mov.b32 	%r34, 0;
	mov.b64 	%fd36, {%r34, %r33};
	mul.f64 	%fd37, %fd36, %fd35;
$L__BB0_4:
	cvta.to.global.u64 	%rd10, %rd2;
	add.s64 	%rd12, %rd10, %rd6;
	st.global.f64 	[%rd12], %fd37;
$L__BB0_5:
	ret;

}
	// .globl	_Z18wave_step_x_kernelPdS_S_iid
.visible .entry _Z18wave_step_x_kernelPdS_S_iid(
	.param .u64 .ptr .align 1 _Z18wave_step_x_kernelPdS_S_iid_param_0,
	.param .u64 .ptr .align 1 _Z18wave_step_x_kernelPdS_S_iid_param_1,
	.param .u64 .ptr .align 1 _Z18wave_step_x_kernelPdS_S_iid_param_2,
	.param .u32 _Z18wave_step_x_kernelPdS_S_iid_param_3,
	.param .u32 _Z18wave_step_x_kernelPdS_S_iid_param_4,
	.param .f64 _Z18wave_step_x_kernelPdS_S_iid_param_5
)
{
	.reg .pred 	%p<8>;
	.reg .b32 	%r<23>;
	.reg .b64 	%rd<15>;
	.reg .b64 	%fd<16>;

	ld.param.u64 	%rd1, [_Z18wave_step_x_kernelPdS_S_iid_param_0];
	ld.param.u64 	%rd2, [_Z18wave_step_x_kernelPdS_S_iid_param_1];
	ld.param.u64 	%rd3, [_Z18wave_step_x_kernelPdS_S_iid_param_2];
	ld.param.u32 	%r4, [_Z18wave_step_x_kernelPdS_S_iid_param_3];
	ld.param.u32 	%r6, [_Z18wave_step_x_kernelPdS_S_iid_param_4];
	ld.param.f64 	%fd1, [_Z18wave_step_x_kernelPdS_S_iid_param_5];
	mov.u32 	%r7, %ctaid.x;
	mov.u32 	%r8, %ntid.x;
	mov.u32 	%r9, %tid.x;
	mad.lo.s32 	%r10, %r7, %r8, %r9;
	mov.u32 	%r11, %ctaid.y;
	mov.u32 	%r12, %ntid.y;
	mov.u32 	%r13, %tid.y;
	mad.lo.s32 	%r14, %r11, %r12, %r13;
	setp.lt.s32 	%p1, %r10, 1;
	add.s32 	%r15, %r4, -1;
	setp.ge.s32 	%p2, %r10, %r15;
	or.pred  	%p3, %p1, %p2;
	setp.eq.s32 	%p4, %r14, 0;
	or.pred  	%p5, %p4, %p3;
	add.s32 	%r16, %r6, -1;
	setp.ge.s32 	%p6, %r14, %r16;
	or.pred  	%p7, %p5, %p6;
	@%p7 bra 	$L__BB1_2;
	cvta.to.global.u64 	%rd4, %rd2;
	cvta.to.global.u64 	%rd5, %rd1;
	cvta.to.global.u64 	%rd6, %rd3;
	mul.lo.s32 	%r17, %r6, %r10;
	add.s32 	%r18, %r17, %r14;
	add.s32 	%r19, %r17, %r6;
	shl.b32 	%r20, %r6, 1;
	sub.s32 	%r21, %r19, %r20;
	add.s32 	%r22, %r21, %r14;
	mul.wide.s32 	%rd7, %r18, 8;
	add.s64 	%rd8, %rd4, %rd7;
	ld.global.f64 	%fd2, [%rd8];
	add.f64 	%fd3, %fd2, %fd2;
	add.s64 	%rd9, %rd5, %rd7;
	ld.global.f64 	%fd4, [%rd9];
	sub.f64 	%fd5, %fd3, %fd4;
	mul.f64 	%fd6, %fd1, %fd1;
	mul.wide.s32 	%rd10, %r6, 8;
	add.s64 	%rd11, %rd8, %rd10;
	ld.global.f64 	%fd7, [%rd11];
	mul.wide.s32 	%rd12, %r22, 8;
	add.s64 	%rd13, %rd4, %rd12;
	ld.global.f64 	%fd8, [%rd13];
	add.f64 	%fd9, %fd7, %fd8;
	ld.global.f64 	%fd10, [%rd8+8];
	add.f64 	%fd11, %fd9, %fd10;
	ld.global.f64 	%fd12, [%rd8+-8];
	add.f64 	%fd13, %fd11, %fd12;
	fma.rn.f64 	%fd14, %fd2, 0dC010000000000000, %fd13;
	fma.rn.f64 	%fd15, %fd6, %fd14, %fd5;
	add.s64 	%rd14, %rd6, %rd7;
	st.global.f64 	[%rd14], %fd15;
$L__BB1_2:
	ret;

}
	// .globl	_Z18wave_step_y_kernelPdS_S_iid
.visible .entry _Z18wave_step_y_kernelPdS_S_iid(
	.param .u64 .ptr .align 1 _Z18wave_step_y_kernelPdS_S_iid_param_0,
	.param .u64 .ptr .align 1 _Z18wave_step_y_kernelPdS_S_iid_param_1,
	.param .u64 .ptr .align 1 _Z18wave_step_y_kernelPdS_S_iid_param_2,
	.param .u32 _Z18wave_step_y_kernelPdS_S_iid_param_3,
	.param .u32 _Z18wave_step_y_kernelPdS_S_iid_param_4,
	.param .f64 _Z18wave_step_y_kernelPdS_S_iid_param_5
)
{
	.reg .pred 	%p<8>;
	.reg .b32 	%r<23>;
	.reg .b64 	%rd<15>;
	.reg .b64 	%fd<16>;

	ld.param.u64 	%rd1, [_Z18wave_step_y_kernelPdS_S_iid_param_0];
	ld.param.u64 	%rd2, [_Z18wave_step_y_kernelPdS_S_iid_param_1];
	ld.param.u64 	%rd3, [_Z18wave_step_y_kernelPdS_S_iid_param_2];
	ld.param.u32 	%r4, [_Z18wave_step_y_kernelPdS_S_iid_param_3];
	ld.param.u32 	%r6, [_Z18wave_step_y_kernelPdS_S_iid_param_4];
	ld.param.f64 	%fd1, [_Z18wave_step_y_kernelPdS_S_iid_param_5];
	mov.u32 	%r7, %ctaid.x;
	mov.u32 	%r8, %ntid.x;
	mov.u32 	%r9, %tid.x;
	mad.lo.s32 	%r10, %r7, %r8, %r9;
	mov.u32 	%r11, %ctaid.y;
	mov.u32 	%r12, %ntid.y;
	mov.u32 	%r13, %tid.y;
	mad.lo.s32 	%r14, %r11, %r12, %r13;
	setp.lt.s32 	%p1, %r10, 1;
	add.s32 	%r15, %r4, -1;
	setp.ge.s32 	%p2, %r10, %r15;
	or.pred  	%p3, %p1, %p2;
	setp.eq.s32 	%p4, %r14, 0;
	or.pred  	%p5, %p4, %p3;
	add.s32 	%r16, %r6, -1;
	setp.ge.s32 	%p6, %r14, %r16;
	or.pred  	%p7, %p5, %p6;
	@%p7 bra 	$L__BB2_2;
	cvta.to.global.u64 	%rd4, %rd2;
	cvta.to.global.u64 	%rd5, %rd1;
	cvta.to.global.u64 	%rd6, %rd3;
	mul.lo.s32 	%r17, %r6, %r10;
	add.s32 	%r18, %r17, %r14;
	add.s32 	%r19, %r17, %r6;
	shl.b32 	%r20, %r6, 1;
	sub.s32 	%r21, %r19, %r20;
	add.s32 	%r22, %r21, %r14;
	mul.wide.s32 	%rd7, %r18, 8;
	add.s64 	%rd8, %rd4, %rd7;
	ld.global.f64 	%fd2, [%rd8];
	add.f64 	%fd3, %fd2, %fd2;
	add.s64 	%rd9, %rd5, %rd7;
	ld.global.f64 	%fd4, [%rd9];
	sub.f64 	%fd5, %fd3, %fd4;
	mul.f64 	%fd6, %fd1, %fd1;
	mul.wide.s32 	%rd10, %r6, 8;
	add.s64 	%rd11, %rd8, %rd10;
	ld.global.f64 	%fd7, [%rd11];
	mul.wide.s32 	%rd12, %r22, 8;
	add.s64 	%rd13, %rd4, %rd12;
	ld.global.f64 	%fd8, [%rd13];
	add.f64 	%fd9, %fd7, %fd8;
	ld.global.f64 	%fd10, [%rd8+8];
	add.f64 	%fd11, %fd9, %fd10;
	ld.global.f64 	%fd12, [%rd8+-8];
	add.f64 	%fd13, %fd11, %fd12;
	fma.rn.f64 	%fd14, %fd2, 0dC010000000000000, %fd13;
	fma.rn.f64 	%fd15, %fd6, %fd14, %fd5;
	add.s64 	%rd14, %rd6, %rd7;
	st.global.f64 	[%rd14], %fd15;
$L__BB2_2:
	ret;

}
	// .globl	_Z32apply_boundary_conditions_kernelPdii
.visible .entry _Z32apply_boundary_conditions_kernelPdii(
	.param .u64 .ptr .align 1 _Z32apply_boundary_conditions_kernelPdii_param_0,
	.param .u32 _Z32apply_boundary_conditions_kernelPdii_param_1,
	.param .u32 _Z32apply_boundary_conditions_kernelPdii_param_2
)
{
	.reg .pred 	%p<3>;
	.reg .b32 	%r<11>;
	.reg .b64 	%rd<13>;

	ld.param.u64 	%rd2, [_Z32apply_boundary_conditions_kernelPdii_param_0];
	ld.param.u32 	%r2, [_Z32apply_boundary_conditions_kernelPdii_param_1];
	ld.param.u32 	%r3, [_Z32apply_boundary_conditions_kernelPdii_param_2];
	cvta.to.global.u64 	%rd1, %rd2;
	mov.u32 	%r4, %ctaid.x;
	mov.u32 	%r5, %ntid.x;
	mov.u32 	%r6, %tid.x;
	mad.lo.s32 	%r1, %r4, %r5, %r6;
	setp.ge.s32 	%p1, %r1, %r2;
	@%p1 bra 	$L__BB3_2;
	mul.lo.s32 	%r7, %r3, %r1;
	mul.wide.s32 	%rd3, %r7, 8;
	add.s64 	%rd4, %rd1, %rd3;
	mov.b64 	%rd5, 0;
	st.global.u64 	[%rd4], %rd5;
	add.s32 	%r8, %r3, -1;
	mul.wide.s32 	%rd6, %r8, 8;
	add.s64 	%rd7, %rd4, %rd6;
	st.global.u64 	[%rd7], %rd5;
$L__BB3_2:
	setp.ge.s32 	%p2, %r1, %r3;
	@%p2 bra 	$L__BB3_4;
	mul.wide.s32 	%rd8, %r1, 8;
	add.s64 	%rd9, %rd1, %rd8;
	mov.b64 	%rd10, 0;
	st.global.u64 	[%rd9], %rd10;
	add.s32 	%r9, %r2, -1;
	mul.lo.s32 	%r10, %r9, %r3;
	mul.wide.s32 	%rd11, %r10, 8;
	add.s64 	%rd12, %rd9, %rd11;
	st.global.u64 	[%rd12], %rd10;
$L__BB3_4:
	ret;

}


// ===== COMPILED SASS (sm_100) =====

	.target	sm_100

	.elftype	@"ET_EXEC"


//--------------------- .note.nv.tkinfo           --------------------------
	.section	.note.nv.tkinfo,"",@"SHT_NOTE"
	.sectionflags	@"SHF_NOTE_NV_TKINFO"
	.tkinfo
        /*0018*/ 	.word	0x00000002
        /*0030*/ 	.string	""
        /*0030*/ 	.string	"ptxas"
        /*0030*/ 	.string	"Cuda compilation tools, release 13.0, V13.0.88"
        /*0030*/ 	.string	"Build cuda_13.0.r13.0/compiler.36424714_0"
        /*0030*/ 	.string	"-arch sm_100 -m 64 "



//--------------------- .note.nv.cuinfo           --------------------------
	.section	.note.nv.cuinfo,"",@"SHT_NOTE"
	.sectionflags	@"SHF_NOTE_NV_CUINFO"
        /*0018*/ 	.short	0x0002
        /*001a*/ 	.short	0x0064
        /*001c*/ 	.short	0x0082
	.zero		2


//--------------------- .nv.info                  --------------------------
	.section	.nv.info,"",@"SHT_CUDA_INFO"
	.align	4


	//----- nvinfo : EIATTR_REGCOUNT
	.align		4
        /*0000*/ 	.byte	0x04, 0x2f
        /*0002*/ 	.short	(.L_1 - .L_0)
	.align		4
.L_0:
        /*0004*/ 	.word	index@(_Z22initialize_wave_kernelPdS_S_iiddd)
        /*0008*/ 	.word	0x00000019


	//----- nvinfo : EIATTR_FRAME_SIZE
	.align		4
.L_1:
        /*000c*/ 	.byte	0x04, 0x11
        /*000e*/ 	.short	(.L_3 - .L_2)
	.align		4
.L_2:
        /*0010*/ 	.word	index@($__internal_0_$__cuda_sm20_div_rn_f64_full)
        /*0014*/ 	.word	0x00000000


	//----- nvinfo : EIATTR_FRAME_SIZE
	.align		4
.L_3:
        /*0018*/ 	.byte	0x04, 0x11
        /*001a*/ 	.short	(.L_5 - .L_4)
	.align		4
.L_4:
        /*001c*/ 	.word	index@(_Z22initialize_wave_kernelPdS_S_iiddd)
        /*0020*/ 	.word	0x00000000


	//----- nvinfo : EIATTR_REGCOUNT
	.align		4
.L_5:
        /*0024*/ 	.byte	0x04, 0x2f
        /*0026*/ 	.short	(.L_7 - .L_6)
	.align		4
.L_6:
        /*0028*/ 	.word	index@(_Z18wave_step_x_kernelPdS_S_iid)
        /*002c*/ 	.word	0x00000016


	//----- nvinfo : EIATTR_FRAME_SIZE
	.align		4
.L_7:
        /*0030*/ 	.byte	0x04, 0x11
        /*0032*/ 	.short	(.L_9 - .L_8)
	.align		4
.L_8:
        /*0034*/ 	.word	index@(_Z18wave_step_x_kernelPdS_S_iid)
        /*0038*/ 	.word	0x00000000


	//----- nvinfo : EIATTR_REGCOUNT
	.align		4
.L_9:
        /*003c*/ 	.byte	0x04, 0x2f
        /*003e*/ 	.short	(.L_11 - .L_10)
	.align		4
.L_10:
        /*0040*/ 	.word	index@(_Z18wave_step_y_kernelPdS_S_iid)
        /*0044*/ 	.word	0x00000016


	//----- nvinfo : EIATTR_FRAME_SIZE
	.align		4
.L_11:
        /*0048*/ 	.byte	0x04, 0x11
        /*004a*/ 	.short	(.L_13 - .L_12)
	.align		4
.L_12:
        /*004c*/ 	.word	index@(_Z18wave_step_y_kernelPdS_S_iid)
        /*0050*/ 	.word	0x00000000


	//----- nvinfo : EIATTR_REGCOUNT
	.align		4
.L_13:
        /*0054*/ 	.byte	0x04, 0x2f
        /*0056*/ 	.short	(.L_15 - .L_14)
	.align		4
.L_14:
        /*0058*/ 	.word	index@(_Z32apply_boundary_conditions_kernelPdii)
        /*005c*/ 	.word	0x0000000a


	//----- nvinfo : EIATTR_FRAME_SIZE
	.align		4
.L_15:
        /*0060*/ 	.byte	0x04, 0x11
        /*0062*/ 	.short	(.L_17 - .L_16)
	.align		4
.L_16:
        /*0064*/ 	.word	index@(_Z32apply_boundary_conditions_kernelPdii)
        /*0068*/ 	.word	0x00000000


	//----- nvinfo : EIATTR_MIN_STACK_SIZE
	.align		4
.L_17:
        /*006c*/ 	.byte	0x04, 0x12
        /*006e*/ 	.short	(.L_19 - .L_18)
	.align		4
.L_18:
        /*0070*/ 	.word	index@(_Z32apply_boundary_conditions_kernelPdii)
        /*0074*/ 	.word	0x00000000


	//----- nvinfo : EIATTR_MIN_STACK_SIZE
	.align		4
.L_19:
        /*0078*/ 	.byte	0x04, 0x12
        /*007a*/ 	.short	(.L_21 - .L_20)
	.align		4
.L_20:
        /*007c*/ 	.word	index@(_Z18wave_step_y_kernelPdS_S_iid)
        /*0080*/ 	.word	0x00000000


	//----- nvinfo : EIATTR_MIN_STACK_SIZE
	.align		4
.L_21:
        /*0084*/ 	.byte	0x04, 0x12
        /*0086*/ 	.short	(.L_23 - .L_22)
	.align		4
.L_22:
        /*0088*/ 	.word	index@(_Z18wave_step_x_kernelPdS_S_iid)
        /*008c*/ 	.word	0x00000000


	//----- nvinfo : EIATTR_MIN_STACK_SIZE
	.align		4
.L_23:
        /*0090*/ 	.byte	0x04, 0x12
        /*0092*/ 	.short	(.L_25 - .L_24)
	.align		4
.L_24:
        /*0094*/ 	.word	index@(_Z22initialize_wave_kernelPdS_S_iiddd)
        /*0098*/ 	.word	0x00000000
.L_25:


//--------------------- .nv.compat                --------------------------
	.section	.nv.compat,"",@"SHT_CUDA_COMPAT_INFO"
	.align	4
        /*0000*/ 	.byte	0x02, 0x09, 0x00, 0x00, 0x02, 0x02, 0x01, 0x00, 0x02, 0x05, 0x05, 0x00, 0x03, 0x07, 0x01, 0x01
        /*0010*/ 	.byte	0x02, 0x03, 0x00, 0x00, 0x02, 0x06, 0x01, 0x00, 0x04, 0x0b, 0x08, 0x00, 0x01, 0x00, 0x00, 0x00
        /*0020*/ 	.byte	0x00, 0x00, 0x00, 0x00


//--------------------- .nv.info._Z32apply_boundary_conditions_kernelPdii --------------------------
	.section	.nv.info._Z32apply_boundary_conditions_kernelPdii,"",@"SHT_CUDA_INFO"
	.sectionflags	@""
	.align	4


	//----- nvinfo : EIATTR_CUDA_API_VERSION
	.align		4
        /*0000*/ 	.byte	0x04, 0x37
        /*0002*/ 	.short	(.L_27 - .L_26)
.L_26:
        /*0004*/ 	.word	0x00000082


	//----- nvinfo : EIATTR_KPARAM_INFO
	.align		4
.L_27:
        /*0008*/ 	.byte	0x04, 0x17
        /*000a*/ 	.short	(.L_29 - .L_28)
.L_28:
        /*000c*/ 	.word	0x00000000
        /*0010*/ 	.short	0x0002
        /*0012*/ 	.short	0x000c
        /*0014*/ 	.byte	0x00, 0xf0, 0x11, 0x00


	//----- nvinfo : EIATTR_KPARAM_INFO
	.align		4
.L_29:
        /*0018*/ 	.byte	0x04, 0x17
        /*001a*/ 	.short	(.L_31 - .L_30)
.L_30:
        /*001c*/ 	.word	0x00000000
        /*0020*/ 	.short	0x0001
        /*0022*/ 	.short	0x0008
        /*0024*/ 	.byte	0x00, 0xf0, 0x11, 0x00


	//----- nvinfo : EIATTR_KPARAM_INFO
	.align		4
.L_31:
        /*0028*/ 	.byte	0x04, 0x17
        /*002a*/ 	.short	(.L_33 - .L_32)
.L_32:
        /*002c*/ 	.word	0x00000000
        /*0030*/ 	.short	0x0000
        /*0032*/ 	.short	0x0000
        /*0034*/ 	.byte	0x00, 0xf5, 0x21, 0x00


	//----- nvinfo : EIATTR_SPARSE_MMA_MASK
	.align		4
.L_33:
        /*0038*/ 	.byte	0x03, 0x50
        /*003a*/ 	.short	0x0000


	//----- nvinfo : EIATTR_MAXREG_COUNT
	.align		4
        /*003c*/ 	.byte	0x03, 0x1b
        /*003e*/ 	.short	0x00ff


	//----- nvinfo : EIATTR_MERCURY_ISA_VERSION
	.align		4
        /*0040*/ 	.byte	0x03, 0x5f
        /*0042*/ 	.short	0x0101


	//----- nvinfo : EIATTR_VRC_CTA_INIT_COUNT
	.align		4
        /*0044*/ 	.byte	0x02, 0x4a
	.zero		1
	.zero		1


	//----- nvinfo : EIATTR_EXIT_INSTR_OFFSETS
	.align		4
        /*0048*/ 	.byte	0x04, 0x1c
        /*004a*/ 	.short	(.L_35 - .L_34)


	//   ....[0]....
.L_34:
        /*004c*/ 	.word	0x00000110


	//   ....[1]....
        /*0050*/ 	.word	0x00000190


	//----- nvinfo : EIATTR_CBANK_PARAM_SIZE
	.align		4
.L_35:
        /*0054*/ 	.byte	0x03, 0x19
        /*0056*/ 	.short	0x0010


	//----- nvinfo : EIATTR_PARAM_CBANK
	.align		4
        /*0058*/ 	.byte	0x04, 0x0a
        /*005a*/ 	.short	(.L_37 - .L_36)
	.align		4
.L_36:
        /*005c*/ 	.word	index@(.nv.constant0._Z32apply_boundary_conditions_kernelPdii)
        /*0060*/ 	.short	0x0380
        /*0062*/ 	.short	0x0010


	//----- nvinfo : EIATTR_SW_WAR
	.align		4
.L_37:
        /*0064*/ 	.byte	0x04, 0x36
        /*0066*/ 	.short	(.L_39 - .L_38)
.L_38:
        /*0068*/ 	.word	0x00000008
.L_39:


//--------------------- .nv.info._Z18wave_step_y_kernelPdS_S_iid --------------------------
	.section	.nv.info._Z18wave_step_y_kernelPdS_S_iid,"",@"SHT_CUDA_INFO"
	.sectionflags	@""
	.align	4


	//----- nvinfo : EIATTR_CUDA_API_VERSION
	.align		4
        /*0000*/ 	.byte	0x04, 0x37
        /*0002*/ 	.short	(.L_41 - .L_40)
.L_40:
        /*0004*/ 	.word	0x00000082


	//----- nvinfo : EIATTR_KPARAM_INFO
	.align		4
.L_41:
        /*0008*/ 	.byte	0x04, 0x17
        /*000a*/ 	.short	(.L_43 - .L_42)
.L_42:
        /*000c*/ 	.word	0x00000000
        /*0010*/ 	.short	0x0005
        /*0012*/ 	.short	0x0020
        /*0014*/ 	.byte	0x00, 0xf0, 0x21, 0x00


	//----- nvinfo : EIATTR_KPARAM_INFO
	.align		4
.L_43:
        /*0018*/ 	.byte	0x04, 0x17
        /*001a*/ 	.short	(.L_45 - .L_44)
.L_44:
        /*001c*/ 	.word	0x00000000
        /*0020*/ 	.short	0x0004
        /*0022*/ 	.short	0x001c
        /*0024*/ 	.byte	0x00, 0xf0, 0x11, 0x00


	//----- nvinfo : EIATTR_KPARAM_INFO
	.align		4
.L_45:
        /*0028*/ 	.byte	0x04, 0x17
        /*002a*/ 	.short	(.L_47 - .L_46)
.L_46:
        /*002c*/ 	.word	0x00000000
        /*0030*/ 	.short	0x0003
        /*0032*/ 	.short	0x0018
        /*0034*/ 	.byte	0x00, 0xf0, 0x11, 0x00


	//----- nvinfo : EIATTR_KPARAM_INFO
	.align		4
.L_47:
        /*0038*/ 	.byte	0x04, 0x17
        /*003a*/ 	.short	(.L_49 - .L_48)
.L_48:
        /*003c*/ 	.word	0x00000000
        /*0040*/ 	.short	0x0002
        /*0042*/ 	.short	0x0010
        /*0044*/ 	.byte	0x00, 0xf5, 0x21, 0x00


	//----- nvinfo : EIATTR_KPARAM_INFO
	.align		4
.L_49:
        /*0048*/ 	.byte	0x04, 0x17
        /*004a*/ 	.short	(.L_51 - .L_50)
.L_50:
        /*004c*/ 	.word	0x00000000
        /*0050*/ 	.short	0x0001
        /*0052*/ 	.short	0x0008
        /*0054*/ 	.byte	0x00, 0xf5, 0x21, 0x00


	//----- nvinfo : EIATTR_KPARAM_INFO
	.align		4
.L_51:
        /*0058*/ 	.byte	0x04, 0x17
        /*005a*/ 	.short	(.L_53 - .L_52)
.L_52:
        /*005c*/ 	.word	0x00000000
        /*0060*/ 	.short	0x0000
        /*0062*/ 	.short	0x0000
        /*0064*/ 	.byte	0x00, 0xf5, 0x21, 0x00


	//----- nvinfo : EIATTR_SPARSE_MMA_MASK
	.align		4
.L_53:
        /*0068*/ 	.byte	0x03, 0x50
        /*006a*/ 	.short	0x0000


	//----- nvinfo : EIATTR_MAXREG_COUNT
	.align		4
        /*006c*/ 	.byte	0x03, 0x1b
        /*006e*/ 	.short	0x00ff


	//----- nvinfo : EIATTR_MERCURY_ISA_VERSION
	.align		4
        /*0070*/ 	.byte	0x03, 0x5f
        /*0072*/ 	.short	0x0101


	//----- nvinfo : EIATTR_VRC_CTA_INIT_COUNT
	.align		4
        /*0074*/ 	.byte	0x02, 0x4a
	.zero		1
	.zero		1


	//----- nvinfo : EIATTR_EXIT_INSTR_OFFSETS
	.align		4
        /*0078*/ 	.byte	0x04, 0x1c
        /*007a*/ 	.short	(.L_55 - .L_54)


	//   ....[0]....
.L_54:
        /*007c*/ 	.word	0x00000100


	//   ....[1]....
        /*0080*/ 	.word	0x000002f0


	//----- nvinfo : EIATTR_CBANK_PARAM_SIZE
	.align		4
.L_55:
        /*0084*/ 	.byte	0x03, 0x19
        /*0086*/ 	.short	0x0028


	//----- nvinfo : EIATTR_PARAM_CBANK
	.align		4
        /*0088*/ 	.byte	0x04, 0x0a
        /*008a*/ 	.short	(.L_57 - .L_56)
	.align		4
.L_56:
        /*008c*/ 	.word	index@(.nv.constant0._Z18wave_step_y_kernelPdS_S_iid)
        /*0090*/ 	.short	0x0380
        /*0092*/ 	.short	0x0028


	//----- nvinfo : EIATTR_SW_WAR
	.align		4
.L_57:
        /*0094*/ 	.byte	0x04, 0x36
        /*0096*/ 	.short	(.L_59 - .L_58)
.L_58:
        /*0098*/ 	.word	0x00000008
.L_59:


//--------------------- .nv.info._Z18wave_step_x_kernelPdS_S_iid --------------------------
	.section	.nv.info._Z18wave_step_x_kernelPdS_S_iid,"",@"SHT_CUDA_INFO"
	.sectionflags	@""
	.align	4


	//----- nvinfo : EIATTR_CUDA_API_VERSION
	.align		4
        /*0000*/ 	.byte	0x04, 0x37
        /*0002*/ 	.short	(.L_61 - .L_60)
.L_60:
        /*0004*/ 	.word	0x00000082


	//----- nvinfo : EIATTR_KPARAM_INFO
	.align		4
.L_61:
        /*0008*/ 	.byte	0x04, 0x17
        /*000a*/ 	.short	(.L_63 - .L_62)
.L_62:
        /*000c*/ 	.word	0x00000000
        /*0010*/ 	.short	0x0005
        /*0012*/ 	.short	0x0020
        /*0014*/ 	.byte	0x00, 0xf0, 0x21, 0x00


	//----- nvinfo : EIATTR_KPARAM_INFO
	.align		4
.L_63:
        /*0018*/ 	.byte	0x04, 0x17
        /*001a*/ 	.short	(.L_65 - .L_64)
.L_64:
        /*001c*/ 	.word	0x00000000
        /*0020*/ 	.short	0x0004
        /*0022*/ 	.short	0x001c
        /*0024*/ 	.byte	0x00, 0xf0, 0x11, 0x00


	//----- nvinfo : EIATTR_KPARAM_INFO
	.align		4
.L_65:
        /*0028*/ 	.byte	0x04, 0x17
        /*002a*/ 	.short	(.L_67 - .L_66)
.L_66:
        /*002c*/ 	.word	0x00000000
        /*0030*/ 	.short	0x0003
        /*0032*/ 	.short	0x0018
        /*0034*/ 	.byte	0x00, 0xf0, 0x11, 0x00


	//----- nvinfo : EIATTR_KPARAM_INFO
	.align		4
.L_67:
        /*0038*/ 	.byte	0x04, 0x17
        /*003a*/ 	.short	(.L_69 - .L_68)
.L_68:
        /*003c*/ 	.word	0x00000000
        /*0040*/ 	.short	0x0002
        /*0042*/ 	.short	0x0010
        /*0044*/ 	.byte	0x00, 0xf5, 0x21, 0x00


	//----- nvinfo : EIATTR_KPARAM_INFO
	.align		4
.L_69:
        /*0048*/ 	.byte	0x04, 0x17
        /*004a*/ 	.short	(.L_71 - .L_70)
.L_70:
        /*004c*/ 	.word	0x00000000
        /*0050*/ 	.short	0x0001
        /*0052*/ 	.short	0x0008
        /*0054*/ 	.byte	0x00, 0xf5, 0x21, 0x00


	//----- nvinfo : EIATTR_KPARAM_INFO
	.align		4
.L_71:
        /*0058*/ 	.byte	0x04, 0x17
        /*005a*/ 	.short	(.L_73 - .L_72)
.L_72:
        /*005c*/ 	.word	0x00000000
        /*0060*/ 	.short	0x0000
        /*0062*/ 	.short	0x0000
        /*0064*/ 	.byte	0x00, 0xf5, 0x21, 0x00


	//----- nvinfo : EIATTR_SPARSE_MMA_MASK
	.align		4
.L_73:
        /*0068*/ 	.byte	0x03, 0x50
        /*006a*/ 	.short	0x0000


	//----- nvinfo : EIATTR_MAXREG_COUNT
	.align		4
        /*006c*/ 	.byte	0x03, 0x1b
        /*006e*/ 	.short	0x00ff


	//----- nvinfo : EIATTR_MERCURY_ISA_VERSION
	.align		4
        /*0070*/ 	.byte	0x03, 0x5f
        /*0072*/ 	.short	0x0101


	//----- nvinfo : EIATTR_VRC_CTA_INIT_COUNT
	.align		4
        /*0074*/ 	.byte	0x02, 0x4a
	.zero		1
	.zero		1


	//----- nvinfo : EIATTR_EXIT_INSTR_OFFSETS
	.align		4
        /*0078*/ 	.byte	0x04, 0x1c
        /*007a*/ 	.short	(.L_75 - .L_74)


	//   ....[0]....
.L_74:
        /*007c*/ 	.word	0x00000100


	//   ....[1]....
        /*0080*/ 	.word	0x000002f0


	//----- nvinfo : EIATTR_CBANK_PARAM_SIZE
	.align		4
.L_75:
        /*0084*/ 	.byte	0x03, 0x19
        /*0086*/ 	.short	0x0028


	//----- nvinfo : EIATTR_PARAM_CBANK
	.align		4
        /*0088*/ 	.byte	0x04, 0x0a
        /*008a*/ 	.short	(.L_77 - .L_76)
	.align		4
.L_76:
        /*008c*/ 	.word	index@(.nv.constant0._Z18wave_step_x_kernelPdS_S_iid)
        /*0090*/ 	.short	0x0380
        /*0092*/ 	.short	0x0028


	//----- nvinfo : EIATTR_SW_WAR
	.align		4
.L_77:
        /*0094*/ 	.byte	0x04, 0x36
        /*0096*/ 	.short	(.L_79 - .L_78)
.L_78:
        /*0098*/ 	.word	0x00000008
.L_79:


//--------------------- .nv.info._Z22initialize_wave_kernelPdS_S_iiddd --------------------------
	.section	.nv.info._Z22initialize_wave_kernelPdS_S_iiddd,"",@"SHT_CUDA_INFO"
	.sectionflags	@""
	.align	4


	//----- nvinfo : EIATTR_CUDA_API_VERSION
	.align		4
        /*0000*/ 	.byte	0x04, 0x37
        /*0002*/ 	.short	(.L_81 - .L_80)
.L_80:
        /*0004*/ 	.word	0x00000082


	//----- nvinfo : EIATTR_KPARAM_INFO
	.align		4
.L_81:
        /*0008*/ 	.byte	0x04, 0x17
        /*000a*/ 	.short	(.L_83 - .L_82)
.L_82:
        /*000c*/ 	.word	0x00000000
        /*0010*/ 	.short	0x0007
        /*0012*/ 	.short	0x0030
        /*0014*/ 	.byte	0x00, 0xf0, 0x21, 0x00


	//----- nvinfo : EIATTR_KPARAM_INFO
	.align		4
.L_83:
        /*0018*/ 	.byte	0x04, 0x17
        /*001a*/ 	.short	(.L_85 - .L_84)
.L_84:
        /*001c*/ 	.word	0x00000000
        /*0020*/ 	.short	0x0006
        /*0022*/ 	.short	0x0028
        /*0024*/ 	.byte	0x00, 0xf0, 0x21, 0x00


	//----- nvinfo : EIATTR_KPARAM_INFO
	.align		4
.L_85:
        /*0028*/ 	.byte	0x04, 0x17
        /*002a*/ 	.short	(.L_87 - .L_86)
.L_86:
        /*002c*/ 	.word	0x00000000
        /*0030*/ 	.short	0x0005
        /*0032*/ 	.short	0x0020
        /*0034*/ 	.byte	0x00, 0xf0, 0x21, 0x00


	//----- nvinfo : EIATTR_KPARAM_INFO
	.align		4
.L_87:
        /*0038*/ 	.byte	0x04, 0x17
        /*003a*/ 	.short	(.L_89 - .L_88)
.L_88:
        /*003c*/ 	.word	0x00000000
        /*0040*/ 	.short	0x0004
        /*0042*/ 	.short	0x001c
        /*0044*/ 	.byte	0x00, 0xf0, 0x11, 0x00


	//----- nvinfo : EIATTR_KPARAM_INFO
	.align		4
.L_89:
        /*0048*/ 	.byte	0x04, 0x17
        /*004a*/ 	.short	(.L_91 - .L_90)
.L_90:
        /*004c*/ 	.word	0x00000000
        /*0050*/ 	.short	0x0003
        /*0052*/ 	.short	0x0018
        /*0054*/ 	.byte	0x00, 0xf0, 0x11, 0x00


	//----- nvinfo : EIATTR_KPARAM_INFO
	.align		4
.L_91:
        /*0058*/ 	.byte	0x04, 0x17
        /*005a*/ 	.short	(.L_93 - .L_92)
.L_92:
        /*005c*/ 	.word	0x00000000
        /*0060*/ 	.short	0x0002
        /*0062*/ 	.short	0x0010
        /*0064*/ 	.byte	0x00, 0xf5, 0x21, 0x00


	//----- nvinfo : EIATTR_KPARAM_INFO
	.align		4
.L_93:
        /*0068*/ 	.byte	0x04, 0x17
        /*006a*/ 	.short	(.L_95 - .L_94)
.L_94:
        /*006c*/ 	.word	0x00000000
        /*0070*/ 	.short	0x0001
        /*0072*/ 	.short	0x0008
        /*0074*/ 	.byte	0x00, 0xf5, 0x21, 0x00


	//----- nvinfo : EIATTR_KPARAM_INFO
	.align		4
.L_95:
        /*0078*/ 	.byte	0x04, 0x17
        /*007a*/ 	.short	(.L_97 - .L_96)
.L_96:
        /*007c*/ 	.word	0x00000000
        /*0080*/ 	.short	0x0000
        /*0082*/ 	.short	0x0000
        /*0084*/ 	.byte	0x00, 0xf5, 0x21, 0x00


	//----- nvinfo : EIATTR_SPARSE_MMA_MASK
	.align		4
.L_97:
        /*0088*/ 	.byte	0x03, 0x50
        /*008a*/ 	.short	0x0000


	//----- nvinfo : EIATTR_MAXREG_COUNT
	.align		4
        /*008c*/ 	.byte	0x03, 0x1b
        /*008e*/ 	.short	0x00ff


	//----- nvinfo : EIATTR_MERCURY_ISA_VERSION
	.align		4
        /*0090*/ 	.byte	0x03, 0x5f
        /*0092*/ 	.short	0x0101


	//----- nvinfo : EIATTR_VRC_CTA_INIT_COUNT
	.align		4
        /*0094*/ 	.byte	0x02, 0x4a
	.zero		1
	.zero		1


	//----- nvinfo : EIATTR_EXIT_INSTR_OFFSETS
	.align		4
        /*0098*/ 	.byte	0x04, 0x1c
        /*009a*/ 	.short	(.L_99 - .L_98)


	//   ....[0]....
.L_98:
        /*009c*/ 	.word	0x000000c0


	//   ....[1]....
        /*00a0*/ 	.word	0x00000760


	//----- nvinfo : EIATTR_CRS_STACK_SIZE
	.align		4
.L_99:
        /*00a4*/ 	.byte	0x04, 0x1e
        /*00a6*/ 	.short	(.L_101 - .L_100)
.L_100:
        /*00a8*/ 	.word	0x00000000


	//----- nvinfo : EIATTR_CBANK_PARAM_SIZE
	.align		4
.L_101:
        /*00ac*/ 	.byte	0x03, 0x19
        /*00ae*/ 	.short	0x0038


	//----- nvinfo : EIATTR_PARAM_CBANK
	.align		4
        /*00b0*/ 	.byte	0x04, 0x0a
        /*00b2*/ 	.short	(.L_103 - .L_102)
	.align		4
.L_102:
        /*00b4*/ 	.word	index@(.nv.constant0._Z22initialize_wave_kernelPdS_S_iiddd)
        /*00b8*/ 	.short	0x0380
        /*00ba*/ 	.short	0x0038


	//----- nvinfo : EIATTR_SW_WAR
	.align		4
.L_103:
        /*00bc*/ 	.byte	0x04, 0x36
        /*00be*/ 	.short	(.L_105 - .L_104)
.L_104:
        /*00c0*/ 	.word	0x00000008
.L_105:


//--------------------- .nv.callgraph             --------------------------
	.section	.nv.callgraph,"",@"SHT_CUDA_CALLGRAPH"
	.align	4
	.sectionentsize	8
	.align		4
        /*0000*/ 	.word	0x00000000
	.align		4
        /*0004*/ 	.word	0xffffffff
	.align		4
        /*0008*/ 	.word	0x00000000
	.align		4
        /*000c*/ 	.word	0xfffffffe
	.align		4
        /*0010*/ 	.word	0x00000000
	.align		4
        /*0014*/ 	.word	0xfffffffd
	.align		4
        /*0018*/ 	.word	0x00000000
	.align		4
        /*001c*/ 	.word	0xfffffffc


//--------------------- .text._Z32apply_boundary_conditions_kernelPdii --------------------------
	.section	.text._Z32apply_boundary_conditions_kernelPdii,"ax",@progbits
	.align	128
        .global         _Z32apply_boundary_conditions_kernelPdii
        .type           _Z32apply_boundary_conditions_kernelPdii,@function
        .size           _Z32apply_boundary_conditions_kernelPdii,(.L_x_14 - _Z32apply_boundary_conditions_kernelPdii)
        .other          _Z32apply_boundary_conditions_kernelPdii,@"STO_CUDA_ENTRY STV_DEFAULT"
_Z32apply_boundary_conditions_kernelPdii:
.text._Z32apply_boundary_conditions_kernelPdii:
[----:B------:R-:W-:Y:S01]  /*0000*/  LDC R1, c[0x0][0x37c] ;  /* 0x0000df00ff017b82 */ /* 0x000fe20000000800 */
[----:B------:R-:W0:Y:S07]  /*0010*/  S2R R0, SR_TID.X ;  /* 0x0000000000007919 */ /* 0x000e2e0000002100 */
[----:B------:R-:W0:Y:S01]  /*0020*/  S2UR UR4, SR_CTAID.X ;  /* 0x00000000000479c3 */ /* 0x000e220000002500 */
[----:B------:R-:W1:Y:S01]  /*0030*/  LDCU UR5, c[0x0][0x388] ;  /* 0x00007100ff0577ac */ /* 0x000e620008000800 */
[----:B------:R-:W2:Y:S06]  /*0040*/  LDCU.64 UR6, c[0x0][0x358] ;  /* 0x00006b00ff0677ac */ /* 0x000eac0008000a00 */
[----:B------:R-:W0:Y:S02]  /*0050*/  LDC R7, c[0x0][0x360] ;  /* 0x0000d800ff077b82 */ /* 0x000e240000000800 */
[----:B0-----:R-:W-:-:S06]  /*0060*/  IMAD R7, R7, UR4, R0 ;  /* 0x0000000407077c24 */ /* 0x001fcc000f8e0200 */
[----:B------:R-:W0:Y:S01]  /*0070*/  LDC R0, c[0x0][0x38c] ;  /* 0x0000e300ff007b82 */ /* 0x000e220000000800 */
[----:B-1----:R-:W-:-:S13]  /*0080*/  ISETP.GE.AND P0, PT, R7, UR5, PT ;  /* 0x0000000507007c0c */ /* 0x002fda000bf06270 */
[----:B------:R-:W1:Y:S01]  /*0090*/  @!P0 LDC.64 R2, c[0x0][0x380] ;  /* 0x0000e000ff028b82 */ /* 0x000e620000000a00 */
[CC--:B0-----:R-:W-:Y:S01]  /*00a0*/  @!P0 IMAD R5, R7.reuse, R0.reuse, RZ ;  /* 0x0000000007058224 */ /* 0x0c1fe200078e02ff */
[----:B------:R-:W-:-:S03]  /*00b0*/  ISETP.GE.AND P1, PT, R7, R0, PT ;  /* 0x000000000700720c */ /* 0x000fc60003f26270 */
[----:B-1----:R-:W-:Y:S01]  /*00c0*/  @!P0 IMAD.WIDE R2, R5, 0x8, R2 ;  /* 0x0000000805028825 */ /* 0x002fe200078e0202 */
[----:B------:R-:W-:-:S04]  /*00d0*/  @!P0 IADD3 R5, PT, PT, R0, -0x1, RZ ;  /* 0xffffffff00058810 */ /* 0x000fc80007ffe0ff */
[----:B--2---:R0:W-:Y:S01]  /*00e0*/  @!P0 STG.E.64 desc[UR6][R2.64], RZ ;  /* 0x000000ff02008986 */ /* 0x0041e2000c101b06 */
[----:B------:R-:W-:-:S05]  /*00f0*/  @!P0 IMAD.WIDE R4, R5, 0x8, R2 ;  /* 0x0000000805048825 */ /* 0x000fca00078e0202 */
[----:B------:R0:W-:Y:S01]  /*0100*/  @!P0 STG.E.64 desc[UR6][R4.64], RZ ;  /* 0x000000ff04008986 */ /* 0x0001e2000c101b06 */
[----:B------:R-:W-:Y:S05]  /*0110*/  @P1 EXIT ;  /* 0x000000000000194d */ /* 0x000fea0003800000 */
[----:B0-----:R-:W0:Y:S01]  /*0120*/  LDC.64 R2, c[0x0][0x380] ;  /* 0x0000e000ff027b82 */ /* 0x001e220000000a00 */
[----:B------:R-:W-:-:S06]  /*0130*/  UIADD3 UR4, UPT, UPT, UR5, -0x1, URZ ;  /* 0xffffffff05047890 */ /* 0x000fcc000fffe0ff */
[----:B------:R-:W-:Y:S02]  /*0140*/  IMAD R5, R0, UR4, RZ ;  /* 0x0000000400057c24 */ /* 0x000fe4000f8e02ff */
[----:B0-----:R-:W-:-:S05]  /*0150*/  IMAD.WIDE R2, R7, 0x8, R2 ;  /* 0x0000000807027825 */ /* 0x001fca00078e0202 */
[----:B------:R-:W-:Y:S01]  /*0160*/  STG.E.64 desc[UR6][R2.64], RZ ;  /* 0x000000ff02007986 */ /* 0x000fe2000c101b06 */
[----:B------:R-:W-:-:S05]  /*0170*/  IMAD.WIDE R4, R5, 0x8, R2 ;  /* 0x0000000805047825 */ /* 0x000fca00078e0202 */
[----:B------:R-:W-:Y:S01]  /*0180*/  STG.E.64 desc[UR6][R4.64], RZ ;  /* 0x000000ff04007986 */ /* 0x000fe2000c101b06 */
[----:B------:R-:W-:Y:S05]  /*0190*/  EXIT ;  /* 0x000000000000794d */ /* 0x000fea0003800000 */
.L_x_0:
[----:B------:R-:W-:-:S00]  /*01a0*/  BRA `(.L_x_0) ;  /* 0xfffffffc00fc7947 */ /* 0x000fc0000383ffff */
[----:B------:R-:W-:-:S00]  /*01b0*/  NOP ;  /* 0x0000000000007918 */ /* 0x000fc00000000000 */
        /* <DEDUP_REMOVED lines=12> */
.L_x_14:


//--------------------- .text._Z18wave_step_y_kernelPdS_S_iid --------------------------
	.section	.text._Z18wave_step_y_kernelPdS_S_iid,"ax",@progbits
	.align	128
        .global         _Z18wave_step_y_kernelPdS_S_iid
        .type           _Z18wave_step_y_kernelPdS_S_iid,@function
        .size           _Z18wave_step_y_kernelPdS_S_iid,(.L_x_15 - _Z18wave_step_y_kernelPdS_S_iid)
        .other          _Z18wave_step_y_kernelPdS_S_iid,@"STO_CUDA_ENTRY STV_DEFAULT"
_Z18wave_step_y_kernelPdS_S_iid:
.text._Z18wave_step_y_kernelPdS_S_iid:
[----:B------:R-:W-:Y:S01]  /*0000*/  LDC R1, c[0x0][0x37c] ;  /* 0x0000df00ff017b82 */ /* 0x000fe20000000800 */
[----:B------:R-:W0:Y:S07]  /*0010*/  S2R R5, SR_TID.X ;  /* 0x0000000000057919 */ /* 0x000e2e0000002100 */
[----:B------:R-:W0:Y:S01]  /*0020*/  S2UR UR4, SR_CTAID.X ;  /* 0x00000000000479c3 */ /* 0x000e220000002500 */
[----:B------:R-:W1:Y:S07]  /*0030*/  S2R R7, SR_TID.Y ;  /* 0x0000000000077919 */ /* 0x000e6e0000002200 */
[----:B------:R-:W0:Y:S08]  /*0040*/  LDC R0, c[0x0][0x360] ;  /* 0x0000d800ff007b82 */ /* 0x000e300000000800 */
[----:B------:R-:W2:Y:S08]  /*0050*/  LDC.64 R2, c[0x0][0x398] ;  /* 0x0000e600ff027b82 */ /* 0x000eb00000000a00 */
[----:B------:R-:W1:Y:S08]  /*0060*/  S2UR UR5, SR_CTAID.Y ;  /* 0x00000000000579c3 */ /* 0x000e700000002600 */
[----:B------:R-:W1:Y:S01]  /*0070*/  LDC R4, c[0x0][0x364] ;  /* 0x0000d900ff047b82 */ /* 0x000e620000000800 */
[----:B0-----:R-:W-:Y:S01]  /*0080*/  IMAD R0, R0, UR4, R5 ;  /* 0x0000000400007c24 */ /* 0x001fe2000f8e0205 */
[----:B--2---:R-:W-:-:S04]  /*0090*/  IADD3 R5, PT, PT, R2, -0x1, RZ ;  /* 0xffffffff02057810 */ /* 0x004fc80007ffe0ff */
[C---:B------:R-:W-:Y:S02]  /*00a0*/  ISETP.GE.AND P0, PT, R0.reuse, R5, PT ;  /* 0x000000050000720c */ /* 0x040fe40003f06270 */
[----:B------:R-:W-:Y:S02]  /*00b0*/  IADD3 R5, PT, PT, R3, -0x1, RZ ;  /* 0xffffffff03057810 */ /* 0x000fe40007ffe0ff */
[----:B------:R-:W-:Y:S01]  /*00c0*/  ISETP.LT.OR P0, PT, R0, 0x1, P0 ;  /* 0x000000010000780c */ /* 0x000fe20000701670 */
[----:B-1----:R-:W-:-:S05]  /*00d0*/  IMAD R2, R4, UR5, R7 ;  /* 0x0000000504027c24 */ /* 0x002fca000f8e0207 */
[----:B------:R-:W-:-:S04]  /*00e0*/  ISETP.EQ.OR P0, PT, R2, RZ, P0 ;  /* 0x000000ff0200720c */ /* 0x000fc80000702670 */
[----:B------:R-:W-:-:S13]  /*00f0*/  ISETP.GE.OR P0, PT, R2, R5, P0 ;  /* 0x000000050200720c */ /* 0x000fda0000706670 */
[----:B------:R-:W-:Y:S05]  /*0100*/  @P0 EXIT ;  /* 0x000000000000094d */ /* 0x000fea0003800000 */
[----:B------:R-:W0:Y:S01]  /*0110*/  LDC.64 R10, c[0x0][0x388] ;  /* 0x0000e200ff0a7b82 */ /* 0x000e220000000a00 */
[CC--:B------:R-:W-:Y:S01]  /*0120*/  IMAD R4, R0.reuse, R3.reuse, R3 ;  /* 0x0000000300047224 */ /* 0x0c0fe200078e0203 */
[----:B------:R-:W-:Y:S01]  /*0130*/  IADD3 R7, PT, PT, -R3, RZ, RZ ;  /* 0x000000ff03077210 */ /* 0x000fe20007ffe1ff */
[----:B------:R-:W1:Y:S01]  /*0140*/  LDCU.64 UR4, c[0x0][0x358] ;  /* 0x00006b00ff0477ac */ /* 0x000e620008000a00 */
[----:B------:R-:W-:Y:S02]  /*0150*/  IMAD R0, R0, R3, R2 ;  /* 0x0000000300007224 */ /* 0x000fe400078e0202 */
[----:B------:R-:W-:Y:S02]  /*0160*/  LEA R7, R7, R4, 0x1 ;  /* 0x0000000407077211 */ /* 0x000fe400078e08ff */
[----:B------:R-:W2:Y:S02]  /*0170*/  LDC.64 R18, c[0x0][0x3a0] ;  /* 0x0000e800ff127b82 */ /* 0x000ea40000000a00 */
[----:B------:R-:W-:Y:S01]  /*0180*/  IADD3 R9, PT, PT, R2, R7, RZ ;  /* 0x0000000702097210 */ /* 0x000fe20007ffe0ff */
[----:B0-----:R-:W-:-:S04]  /*0190*/  IMAD.WIDE R4, R0, 0x8, R10 ;  /* 0x0000000800047825 */ /* 0x001fc800078e020a */
[----:B------:R-:W-:Y:S01]  /*01a0*/  IMAD.WIDE R10, R9, 0x8, R10 ;  /* 0x00000008090a7825 */ /* 0x000fe200078e020a */
[----:B-1----:R-:W3:Y:S01]  /*01b0*/  LDG.E.64 R14, desc[UR4][R4.64+0x8] ;  /* 0x00000804040e7981 */ /* 0x002ee2000c1e1b00 */
[----:B------:R-:W0:Y:S02]  /*01c0*/  LDC.64 R8, c[0x0][0x380] ;  /* 0x0000e000ff087b82 */ /* 0x000e240000000a00 */
[----:B------:R-:W-:Y:S01]  /*01d0*/  IMAD.WIDE R6, R3, 0x8, R4 ;  /* 0x0000000803067825 */ /* 0x000fe200078e0204 */
[----:B------:R-:W4:Y:S04]  /*01e0*/  LDG.E.64 R16, desc[UR4][R4.64+-0x8] ;  /* 0xfffff80404107981 */ /* 0x000f28000c1e1b00 */
[----:B------:R-:W5:Y:S04]  /*01f0*/  LDG.E.64 R10, desc[UR4][R10.64] ;  /* 0x000000040a0a7981 */ /* 0x000f68000c1e1b00 */
[----:B------:R-:W5:Y:S04]  /*0200*/  LDG.E.64 R6, desc[UR4][R6.64] ;  /* 0x0000000406067981 */ /* 0x000f68000c1e1b00 */
[----:B------:R-:W2:Y:S01]  /*0210*/  LDG.E.64 R2, desc[UR4][R4.64] ;  /* 0x0000000404027981 */ /* 0x000ea2000c1e1b00 */
[----:B0-----:R-:W-:-:S06]  /*0220*/  IMAD.WIDE R8, R0, 0x8, R8 ;  /* 0x0000000800087825 */ /* 0x001fcc00078e0208 */
[----:B------:R-:W4:Y:S01]  /*0230*/  LDG.E.64 R8, desc[UR4][R8.64] ;  /* 0x0000000408087981 */ /* 0x000f22000c1e1b00 */
[----:B-----5:R-:W-:-:S08]  /*0240*/  DADD R12, R6, R10 ;  /* 0x00000000060c7229 */ /* 0x020fd0000000000a */
[----:B---3--:R-:W-:Y:S01]  /*0250*/  DADD R12, R12, R14 ;  /* 0x000000000c0c7229 */ /* 0x008fe2000000000e */
[----:B------:R-:W0:Y:S01]  /*0260*/  LDC.64 R14, c[0x0][0x390] ;  /* 0x0000e400ff0e7b82 */ /* 0x000e220000000a00 */
[----:B--2---:R-:W-:-:S06]  /*0270*/  DADD R6, R2, R2 ;  /* 0x0000000002067229 */ /* 0x004fcc0000000002 */
[----:B----4-:R-:W-:Y:S02]  /*0280*/  DADD R12, R12, R16 ;  /* 0x000000000c0c7229 */ /* 0x010fe40000000010 */
[----:B------:R-:W-:-:S06]  /*0290*/  DADD R6, R6, -R8 ;  /* 0x0000000006067229 */ /* 0x000fcc0000000808 */
[----:B------:R-:W-:Y:S02]  /*02a0*/  DFMA R12, R2, -4, R12 ;  /* 0xc0100000020c782b */ /* 0x000fe4000000000c */
[----:B------:R-:W-:-:S08]  /*02b0*/  DMUL R2, R18, R18 ;  /* 0x0000001212027228 */ /* 0x000fd00000000000 */
[----:B------:R-:W-:Y:S01]  /*02c0*/  DFMA R2, R2, R12, R6 ;  /* 0x0000000c0202722b */ /* 0x000fe20000000006 */
[----:B0-----:R-:W-:-:S06]  /*02d0*/  IMAD.WIDE R4, R0, 0x8, R14 ;  /* 0x0000000800047825 */ /* 0x001fcc00078e020e */
[----:B------:R-:W-:Y:S01]  /*02e0*/  STG.E.64 desc[UR4][R4.64], R2 ;  /* 0x0000000204007986 */ /* 0x000fe2000c101b04 */
[----:B------:R-:W-:Y:S05]  /*02f0*/  EXIT ;  /* 0x000000000000794d */ /* 0x000fea0003800000 */
.L_x_1:
        /* <DEDUP_REMOVED lines=16> */
.L_x_15:


//--------------------- .text._Z18wave_step_x_kernelPdS_S_iid --------------------------
	.section	.text._Z18wave_step_x_kernelPdS_S_iid,"ax",@progbits
	.align	128
        .global         _Z18wave_step_x_kernelPdS_S_iid
        .type           _Z18wave_step_x_kernelPdS_S_iid,@function
        .size           _Z18wave_step_x_kernelPdS_S_iid,(.L_x_16 - _Z18wave_step_x_kernelPdS_S_iid)
        .other          _Z18wave_step_x_kernelPdS_S_iid,@"STO_CUDA_ENTRY STV_DEFAULT"
_Z18wave_step_x_kernelPdS_S_iid:
.text._Z18wave_step_x_kernelPdS_S_iid:
        /* <DEDUP_REMOVED lines=48> */
.L_x_2:
        /* <DEDUP_REMOVED lines=16> */
.L_x_16:


//--------------------- .text._Z22initialize_wave_kernelPdS_S_iiddd --------------------------
	.section	.text._Z22initialize_wave_kernelPdS_S_iiddd,"ax",@progbits
	.align	128
        .global         _Z22initialize_wave_kernelPdS_S_iiddd
        .type           _Z22initialize_wave_kernelPdS_S_iiddd,@function
        .size           _Z22initialize_wave_kernelPdS_S_iiddd,(.L_x_13 - _Z22initialize_wave_kernelPdS_S_iiddd)
        .other          _Z22initialize_wave_kernelPdS_S_iiddd,@"STO_CUDA_ENTRY STV_DEFAULT"
_Z22initialize_wave_kernelPdS_S_iiddd:
.text._Z22initialize_wave_kernelPdS_S_iiddd:
[----:B------:R-:W-:Y:S01]  /*0000*/  LDC R1, c[0x0][0x37c] ;  /* 0x0000df00ff017b82 */ /* 0x000fe20000000800 */
[----:B------:R-:W0:Y:S07]  /*0010*/  S2R R2, SR_TID.Y ;  /* 0x0000000000027919 */ /* 0x000e2e0000002200 */
[----:B------:R-:W1:Y:S01]  /*0020*/  LDC R0, c[0x0][0x360] ;  /* 0x0000d800ff007b82 */ /* 0x000e620000000800 */
[----:B------:R-:W2:Y:S01]  /*0030*/  LDCU.64 UR4, c[0x0][0x398] ;  /* 0x00007300ff0477ac */ /* 0x000ea20008000a00 */
[----:B------:R-:W1:Y:S06]  /*0040*/  S2R R5, SR_TID.X ;  /* 0x0000000000057919 */ /* 0x000e6c0000002100 */
[----:B------:R-:W0:Y:S08]  /*0050*/  S2UR UR7, SR_CTAID.Y ;  /* 0x00000000000779c3 */ /* 0x000e300000002600 */
[----:B------:R-:W0:Y:S08]  /*0060*/  LDC R3, c[0x0][0x364] ;  /* 0x0000d900ff037b82 */ /* 0x000e300000000800 */
[----:B------:R-:W1:Y:S01]  /*0070*/  S2UR UR6, SR_CTAID.X ;  /* 0x00000000000679c3 */ /* 0x000e620000002500 */
[----:B0-----:R-:W-:-:S05]  /*0080*/  IMAD R3, R3, UR7, R2 ;  /* 0x0000000703037c24 */ /* 0x001fca000f8e0202 */
[----:B--2---:R-:W-:Y:S01]  /*0090*/  ISETP.GE.AND P0, PT, R3, UR5, PT ;  /* 0x0000000503007c0c */ /* 0x004fe2000bf06270 */
[----:B-1----:R-:W-:-:S05]  /*00a0*/  IMAD R0, R0, UR6, R5 ;  /* 0x0000000600007c24 */ /* 0x002fca000f8e0205 */
[----:B------:R-:W-:-:S13]  /*00b0*/  ISETP.GE.OR P0, PT, R0, UR4, P0 ;  /* 0x0000000400007c0c */ /* 0x000fda0008706670 */
[----:B------:R-:W-:Y:S05]  /*00c0*/  @P0 EXIT ;  /* 0x000000000000094d */ /* 0x000fea0003800000 */
[----:B------:R-:W0:Y:S01]  /*00d0*/  LDC.64 R4, c[0x0][0x3b0] ;  /* 0x0000ec00ff047b82 */ /* 0x000e220000000a00 */
[----:B------:R-:W-:Y:S01]  /*00e0*/  USHF.R.U32.HI UR6, URZ, 0x1, UR5 ;  /* 0x00000001ff067899 */ /* 0x000fe20008011605 */
[----:B------:R-:W-:Y:S01]  /*00f0*/  IMAD.MOV.U32 R10, RZ, RZ, 0x1 ;  /* 0x00000001ff0a7424 */ /* 0x000fe200078e00ff */
[----:B------:R-:W-:Y:S01]  /*0100*/  ULEA.HI UR4, UR4, UR4, URZ, 0x1 ;  /* 0x0000000404047291 */ /* 0x000fe2000f8f08ff */
[----:B------:R-:W-:Y:S01]  /*0110*/  BSSY.RECONVERGENT B0, `(.L_x_3) ;  /* 0x0000025000007945 */ /* 0x000fe20003800200 */
[----:B------:R-:W1:Y:S02]  /*0120*/  LDCU.128 UR8, c[0x0][0x3a0] ;  /* 0x00007400ff0877ac */ /* 0x000e640008000c00 */
[----:B------:R-:W-:Y:S01]  /*0130*/  VIADD R14, R3, -UR6 ;  /* 0x80000006030e7c36 */ /* 0x000fe20008000000 */
[----:B------:R-:W2:Y:S01]  /*0140*/  LDC.64 R18, c[0x0][0x380] ;  /* 0x0000e000ff127b82 */ /* 0x000ea20000000a00 */
[----:B------:R-:W-:Y:S02]  /*0150*/  USHF.R.S32.HI UR4, URZ, 0x1, UR4 ;  /* 0x00000001ff047899 */ /* 0x000fe40008011404 */
[----:B------:R-:W1:Y:S01]  /*0160*/  I2F.F64 R8, R14 ;  /* 0x0000000e00087312 */ /* 0x000e620000201c00 */
[----:B------:R-:W3:Y:S03]  /*0170*/  LDCU.64 UR6, c[0x0][0x358] ;  /* 0x00006b00ff0677ac */ /* 0x000ee60008000a00 */
[C---:B------:R-:W-:Y:S01]  /*0180*/  VIADD R2, R0.reuse, -UR4 ;  /* 0x8000000400027c36 */ /* 0x040fe20008000000 */
[----:B------:R-:W4:Y:S01]  /*0190*/  LDC.64 R20, c[0x0][0x390] ;  /* 0x0000e400ff147b82 */ /* 0x000f220000000a00 */
[----:B------:R-:W-:Y:S01]  /*01a0*/  IMAD R0, R0, UR5, R3 ;  /* 0x0000000500007c24 */ /* 0x000fe2000f8e0203 */
[----:B0-----:R-:W-:-:S02]  /*01b0*/  DADD R6, R4, R4 ;  /* 0x0000000004067229 */ /* 0x001fc40000000004 */
[----:B-1----:R-:W-:-:S06]  /*01c0*/  DMUL R8, R8, UR10 ;  /* 0x0000000a08087c28 */ /* 0x002fcc0008000000 */
[----:B------:R-:W-:Y:S01]  /*01d0*/  DMUL R6, R6, R4 ;  /* 0x0000000406067228 */ /* 0x000fe20000000000 */
[----:B------:R-:W0:Y:S01]  /*01e0*/  I2F.F64 R4, R2 ;  /* 0x0000000200047312 */ /* 0x000e220000201c00 */
[----:B------:R-:W-:-:S07]  /*01f0*/  DMUL R8, R8, R8 ;  /* 0x0000000808087228 */ /* 0x000fce0000000000 */
[----:B------:R-:W1:Y:S01]  /*0200*/  MUFU.RCP64H R11, R7 ;  /* 0x00000007000b7308 */ /* 0x000e620000001800 */
[----:B0-----:R-:W-:-:S08]  /*0210*/  DMUL R4, R4, UR8 ;  /* 0x0000000804047c28 */ /* 0x001fd00008000000 */
[----:B------:R-:W-:Y:S02]  /*0220*/  DFMA R4, R4, R4, R8 ;  /* 0x000000040404722b */ /* 0x000fe40000000008 */
[----:B-1----:R-:W-:Y:S01]  /*0230*/  DFMA R12, -R6, R10, 1 ;  /* 0x3ff00000060c742b */ /* 0x002fe2000000010a */
[----:B--2---:R-:W-:-:S05]  /*0240*/  IMAD.WIDE R8, R0, 0x8, R18 ;  /* 0x0000000800087825 */ /* 0x004fca00078e0212 */
[----:B---3--:R0:W-:Y:S02]  /*0250*/  STG.E.64 desc[UR6][R8.64], RZ ;  /* 0x000000ff08007986 */ /* 0x0081e4000c101b06 */
[----:B------:R-:W-:-:S08]  /*0260*/  DFMA R12, R12, R12, R12 ;  /* 0x0000000c0c0c722b */ /* 0x000fd0000000000c */
[----:B------:R-:W-:-:S08]  /*0270*/  DFMA R12, R10, R12, R10 ;  /* 0x0000000c0a0c722b */ /* 0x000fd0000000000a */
[----:B------:R-:W-:-:S08]  /*0280*/  DFMA R10, -R6, R12, 1 ;  /* 0x3ff00000060a742b */ /* 0x000fd0000000010c */
[----:B------:R-:W-:Y:S01]  /*0290*/  DFMA R12, R12, R10, R12 ;  /* 0x0000000a0c0c722b */ /* 0x000fe2000000000c */
[----:B----4-:R-:W-:-:S05]  /*02a0*/  IMAD.WIDE R10, R0, 0x8, R20 ;  /* 0x00000008000a7825 */ /* 0x010fca00078e0214 */
[----:B------:R0:W-:Y:S02]  /*02b0*/  STG.E.64 desc[UR6][R10.64], RZ ;  /* 0x000000ff0a007986 */ /* 0x0001e4000c101b06 */
[----:B------:R-:W-:-:S08]  /*02c0*/  DMUL R14, R4, -R12 ;  /* 0x8000000c040e7228 */ /* 0x000fd00000000000 */
[--C-:B------:R-:W-:Y:S02]  /*02d0*/  DFMA R16, -R6, R14, -R4.reuse ;  /* 0x0000000e0610722b */ /* 0x100fe40000000904 */
[----:B------:R-:W-:-:S06]  /*02e0*/  DADD R4, -RZ, -R4 ;  /* 0x00000000ff047229 */ /* 0x000fcc0000000904 */
[----:B------:R-:W-:-:S04]  /*02f0*/  DFMA R2, R12, R16, R14 ;  /* 0x000000100c02722b */ /* 0x000fc8000000000e */
[----:B------:R-:W-:-:S06]  /*0300*/  FSETP.GEU.AND P1, PT, |R5|, 6.5827683646048100446e-37, PT ;  /* 0x036000000500780b */ /* 0x000fcc0003f2e200 */
[----:B------:R-:W-:-:S05]  /*0310*/  FFMA R12, RZ, R7, R3 ;  /* 0x00000007ff0c7223 */ /* 0x000fca0000000003 */
[----:B------:R-:W-:-:S13]  /*0320*/  FSETP.GT.AND P0, PT, |R12|, 1.469367938527859385e-39, PT ;  /* 0x001000000c00780b */ /* 0x000fda0003f04200 */
[----:B0-----:R-:W-:Y:S05]  /*0330*/  @P0 BRA P1, `(.L_x_4) ;  /* 0x0000000000080947 */ /* 0x001fea0000800000 */
[----:B------:R-:W-:-:S07]  /*0340*/  MOV R10, 0x360 ;  /* 0x00000360000a7802 */ /* 0x000fce0000000f00 */
[----:B------:R-:W-:Y:S05]  /*0350*/  CALL.REL.NOINC `($__internal_0_$__cuda_sm20_div_rn_f64_full) ;  /* 0x0000000400047944 */ /* 0x000fea0003c00000 */
.L_x_4:
[----:B------:R-:W-:Y:S05]  /*0360*/  BSYNC.RECONVERGENT B0 ;  /* 0x0000000000007941 */ /* 0x000fea0003800200 */
.L_x_3:
[----:B------:R-:W-:Y:S01]  /*0370*/  IMAD.MOV.U32 R4, RZ, RZ, 0x652b82fe ;  /* 0x652b82feff047424 */ /* 0x000fe200078e00ff */
[----:B------:R-:W-:Y:S01]  /*0380*/  UMOV UR4, 0xfefa39ef ;  /* 0xfefa39ef00047882 */ /* 0x000fe20000000000 */
[----:B------:R-:W-:Y:S01]  /*0390*/  IMAD.MOV.U32 R5, RZ, RZ, 0x3ff71547 ;  /* 0x3ff71547ff057424 */ /* 0x000fe200078e00ff */
[----:B------:R-:W-:Y:S01]  /*03a0*/  UMOV UR5, 0x3fe62e42 ;  /* 0x3fe62e4200057882 */ /* 0x000fe20000000000 */
[----:B------:R-:W0:Y:S01]  /*03b0*/  LDC.64 R10, c[0x0][0x388] ;  /* 0x0000e200ff0a7b82 */ /* 0x000e220000000a00 */
[----:B------:R-:W-:Y:S01]  /*03c0*/  FSETP.GEU.AND P0, PT, |R3|, 4.1917929649353027344, PT ;  /* 0x4086232b0300780b */ /* 0x000fe20003f0e200 */
[----:B------:R-:W-:Y:S02]  /*03d0*/  BSSY.RECONVERGENT B0, `(.L_x_5) ;  /* 0x0000037000007945 */ /* 0x000fe40003800200 */
[----:B------:R-:W-:-:S08]  /*03e0*/  DFMA R4, R2, R4, 6.75539944105574400000e+15 ;  /* 0x433800000204742b */ /* 0x000fd00000000004 */
[----:B------:R-:W-:-:S08]  /*03f0*/  DADD R6, R4, -6.75539944105574400000e+15 ;  /* 0xc338000004067429 */ /* 0x000fd00000000000 */
[----:B------:R-:W-:Y:S01]  /*0400*/  DFMA R8, R6, -UR4, R2 ;  /* 0x8000000406087c2b */ /* 0x000fe20008000002 */
[----:B------:R-:W-:Y:S01]  /*0410*/  UMOV UR4, 0x3b39803f ;  /* 0x3b39803f00047882 */ /* 0x000fe20000000000 */
[----:B------:R-:W-:-:S06]  /*0420*/  UMOV UR5, 0x3c7abc9e ;  /* 0x3c7abc9e00057882 */ /* 0x000fcc0000000000 */
[----:B------:R-:W-:Y:S01]  /*0430*/  DFMA R6, R6, -UR4, R8 ;  /* 0x8000000406067c2b */ /* 0x000fe20008000008 */
[----:B------:R-:W-:Y:S01]  /*0440*/  UMOV UR4, 0x69ce2bdf ;  /* 0x69ce2bdf00047882 */ /* 0x000fe20000000000 */
[----:B------:R-:W-:Y:S01]  /*0450*/  IMAD.MOV.U32 R8, RZ, RZ, -0x35dec16 ;  /* 0xfca213eaff087424 */ /* 0x000fe200078e00ff */
[----:B------:R-:W-:Y:S01]  /*0460*/  UMOV UR5, 0x3e5ade15 ;  /* 0x3e5ade1500057882 */ /* 0x000fe20000000000 */
[----:B------:R-:W-:-:S06]  /*0470*/  IMAD.MOV.U32 R9, RZ, RZ, 0x3e928af3 ;  /* 0x3e928af3ff097424 */ /* 0x000fcc00078e00ff */
[----:B------:R-:W-:Y:S01]  /*0480*/  DFMA R8, R6, UR4, R8 ;  /* 0x0000000406087c2b */ /* 0x000fe20008000008 */
[----:B------:R-:W-:Y:S01]  /*0490*/  UMOV UR4, 0x62401315 ;  /* 0x6240131500047882 */ /* 0x000fe20000000000 */
[----:B------:R-:W-:-:S06]  /*04a0*/  UMOV UR5, 0x3ec71dee ;  /* 0x3ec71dee00057882 */ /* 0x000fcc0000000000 */
[----:B------:R-:W-:Y:S01]  /*04b0*/  DFMA R8, R6, R8, UR4 ;  /* 0x0000000406087e2b */ /* 0x000fe20008000008 */
        /* <DEDUP_REMOVED lines=20> */
[----:B------:R-:W-:-:S08]  /*0600*/  DFMA R8, R6, R8, UR4 ;  /* 0x0000000406087e2b */ /* 0x000fd00008000008 */
[----:B------:R-:W-:-:S08]  /*0610*/  DFMA R8, R6, R8, 1 ;  /* 0x3ff000000608742b */ /* 0x000fd00000000008 */
[----:B------:R-:W-:Y:S01]  /*0620*/  DFMA R12, R6, R8, 1 ;  /* 0x3ff00000060c742b */ /* 0x000fe20000000008 */
[----:B0-----:R-:W-:-:S09]  /*0630*/  IMAD.WIDE R8, R0, 0x8, R10 ;  /* 0x0000000800087825 */ /* 0x001fd200078e020a */
[----:B------:R-:W-:Y:S02]  /*0640*/  IMAD R7, R4, 0x100000, R13 ;  /* 0x0010000004077824 */ /* 0x000fe400078e020d */
[----:B------:R-:W-:Y:S01]  /*0650*/  IMAD.MOV.U32 R6, RZ, RZ, R12 ;  /* 0x000000ffff067224 */ /* 0x000fe200078e000c */
[----:B------:R-:W-:Y:S06]  /*0660*/  @!P0 BRA `(.L_x_6) ;  /* 0x0000000000348947 */ /* 0x000fec0003800000 */
[----:B------:R-:W-:Y:S01]  /*0670*/  FSETP.GEU.AND P1, PT, |R3|, 4.2275390625, PT ;  /* 0x408748000300780b */ /* 0x000fe20003f2e200 */
[C---:B------:R-:W-:Y:S02]  /*0680*/  DADD R6, R2.reuse, +INF ;  /* 0x7ff0000002067429 */ /* 0x040fe40000000000 */
[----:B------:R-:W-:-:S08]  /*0690*/  DSETP.GEU.AND P0, PT, R2, RZ, PT ;  /* 0x000000ff0200722a */ /* 0x000fd00003f0e000 */
[----:B------:R-:W-:Y:S02]  /*06a0*/  FSEL R6, R6, RZ, P0 ;  /* 0x000000ff06067208 */ /* 0x000fe40000000000 */
[----:B------:R-:W-:Y:S01]  /*06b0*/  @!P1 LEA.HI R0, R4, R4, RZ, 0x1 ;  /* 0x0000000404009211 */ /* 0x000fe200078f08ff */
[----:B------:R-:W-:Y:S01]  /*06c0*/  @!P1 IMAD.MOV.U32 R2, RZ, RZ, R12 ;  /* 0x000000ffff029224 */ /* 0x000fe200078e000c */
[----:B------:R-:W-:Y:S02]  /*06d0*/  FSEL R7, R7, RZ, P0 ;  /* 0x000000ff07077208 */ /* 0x000fe40000000000 */
[----:B------:R-:W-:-:S05]  /*06e0*/  @!P1 SHF.R.S32.HI R3, RZ, 0x1, R0 ;  /* 0x00000001ff039819 */ /* 0x000fca0000011400 */
[----:B------:R-:W-:Y:S02]  /*06f0*/  @!P1 IMAD.IADD R4, R4, 0x1, -R3 ;  /* 0x0000000104049824 */ /* 0x000fe400078e0a03 */
[----:B------:R-:W-:-:S03]  /*0700*/  @!P1 IMAD R3, R3, 0x100000, R13 ;  /* 0x0010000003039824 */ /* 0x000fc600078e020d */
[----:B------:R-:W-:Y:S01]  /*0710*/  @!P1 LEA R5, R4, 0x3ff00000, 0x14 ;  /* 0x3ff0000004059811 */ /* 0x000fe200078ea0ff */
[----:B------:R-:W-:-:S06]  /*0720*/  @!P1 IMAD.MOV.U32 R4, RZ, RZ, RZ ;  /* 0x000000ffff049224 */ /* 0x000fcc00078e00ff */
[----:B------:R-:W-:-:S11]  /*0730*/  @!P1 DMUL R6, R2, R4 ;  /* 0x0000000402069228 */ /* 0x000fd60000000000 */
.L_x_6:
[----:B------:R-:W-:Y:S05]  /*0740*/  BSYNC.RECONVERGENT B0 ;  /* 0x0000000000007941 */ /* 0x000fea0003800200 */
.L_x_5:
[----:B------:R-:W-:Y:S01]  /*0750*/  STG.E.64 desc[UR6][R8.64], R6 ;  /* 0x0000000608007986 */ /* 0x000fe2000c101b06 */
[----:B------:R-:W-:Y:S05]  /*0760*/  EXIT ;  /* 0x000000000000794d */ /* 0x000fea0003800000 */
        .weak           $__internal_0_$__cuda_sm20_div_rn_f64_full
        .type           $__internal_0_$__cuda_sm20_div_rn_f64_full,@function
        .size           $__internal_0_$__cuda_sm20_div_rn_f64_full,(.L_x_13 - $__internal_0_$__cuda_sm20_div_rn_f64_full)
$__internal_0_$__cuda_sm20_div_rn_f64_full:
[C---:B------:R-:W-:Y:S01]  /*0770*/  FSETP.GEU.AND P0, PT, |R7|.reuse, 1.469367938527859385e-39, PT ;  /* 0x001000000700780b */ /* 0x040fe20003f0e200 */
[----:B------:R-:W-:Y:S01]  /*0780*/  IMAD.MOV.U32 R16, RZ, RZ, 0x1 ;  /* 0x00000001ff107424 */ /* 0x000fe200078e00ff */
[----:B------:R-:W-:Y:S01]  /*0790*/  LOP3.LUT R2, R7, 0x800fffff, RZ, 0xc0, !PT ;  /* 0x800fffff07027812 */ /* 0x000fe200078ec0ff */
[----:B------:R-:W-:Y:S01]  /*07a0*/  BSSY.RECONVERGENT B1, `(.L_x_7) ;  /* 0x0000055000017945 */ /* 0x000fe20003800200 */
[C---:B------:R-:W-:Y:S02]  /*07b0*/  FSETP.GEU.AND P2, PT, |R5|.reuse, 1.469367938527859385e-39, PT ;  /* 0x001000000500780b */ /* 0x040fe40003f4e200 */
[----:B------:R-:W-:Y:S01]  /*07c0*/  LOP3.LUT R3, R2, 0x3ff00000, RZ, 0xfc, !PT ;  /* 0x3ff0000002037812 */ /* 0x000fe200078efcff */
[----:B------:R-:W-:Y:S01]  /*07d0*/  IMAD.MOV.U32 R2, RZ, RZ, R6 ;  /* 0x000000ffff027224 */ /* 0x000fe200078e0006 */
[----:B------:R-:W-:Y:S02]  /*07e0*/  LOP3.LUT R11, R5, 0x7ff00000, RZ, 0xc0, !PT ;  /* 0x7ff00000050b7812 */ /* 0x000fe400078ec0ff */
[----:B------:R-:W-:-:S03]  /*07f0*/  LOP3.LUT R14, R7, 0x7ff00000, RZ, 0xc0, !PT ;  /* 0x7ff00000070e7812 */ /* 0x000fc600078ec0ff */
[----:B------:R-:W-:Y:S01]  /*0800*/  @!P0 DMUL R2, R6, 8.98846567431157953865e+307 ;  /* 0x7fe0000006028828 */ /* 0x000fe20000000000 */
[----:B------:R-:W-:-:S03]  /*0810*/  ISETP.GE.U32.AND P1, PT, R11, R14, PT ;  /* 0x0000000e0b00720c */ /* 0x000fc60003f26070 */
[----:B------:R-:W-:Y:S01]  /*0820*/  @!P2 LOP3.LUT R12, R7, 0x7ff00000, RZ, 0xc0, !PT ;  /* 0x7ff00000070ca812 */ /* 0x000fe200078ec0ff */
[----:B------:R-:W-:Y:S01]  /*0830*/  @!P2 IMAD.MOV.U32 R18, RZ, RZ, RZ ;  /* 0x000000ffff12a224 */ /* 0x000fe200078e00ff */
[----:B------:R-:W0:Y:S02]  /*0840*/  MUFU.RCP64H R17, R3 ;  /* 0x0000000300117308 */ /* 0x000e240000001800 */
[----:B------:R-:W-:Y:S01]  /*0850*/  @!P2 ISETP.GE.U32.AND P3, PT, R11, R12, PT ;  /* 0x0000000c0b00a20c */ /* 0x000fe20003f66070 */
[----:B------:R-:W-:-:S05]  /*0860*/  IMAD.MOV.U32 R12, RZ, RZ, 0x1ca00000 ;  /* 0x1ca00000ff0c7424 */ /* 0x000fca00078e00ff */
[----:B------:R-:W-:-:S04]  /*0870*/  @!P2 SEL R13, R12, 0x63400000, !P3 ;  /* 0x634000000c0da807 */ /* 0x000fc80005800000 */
[----:B------:R-:W-:-:S04]  /*0880*/  @!P2 LOP3.LUT R13, R13, 0x80000000, R5, 0xf8, !PT ;  /* 0x800000000d0da812 */ /* 0x000fc800078ef805 */
[----:B------:R-:W-:Y:S01]  /*0890*/  @!P2 LOP3.LUT R19, R13, 0x100000, RZ, 0xfc, !PT ;  /* 0x001000000d13a812 */ /* 0x000fe200078efcff */
[----:B0-----:R-:W-:-:S08]  /*08a0*/  DFMA R8, R16, -R2, 1 ;  /* 0x3ff000001008742b */ /* 0x001fd00000000802 */
[----:B------:R-:W-:-:S08]  /*08b0*/  DFMA R8, R8, R8, R8 ;  /* 0x000000080808722b */ /* 0x000fd00000000008 */
[----:B------:R-:W-:Y:S01]  /*08c0*/  DFMA R16, R16, R8, R16 ;  /* 0x000000081010722b */ /* 0x000fe20000000010 */
[----:B------:R-:W-:Y:S01]  /*08d0*/  SEL R9, R12, 0x63400000, !P1 ;  /* 0x634000000c097807 */ /* 0x000fe20004800000 */
[----:B------:R-:W-:-:S03]  /*08e0*/  IMAD.MOV.U32 R8, RZ, RZ, R4 ;  /* 0x000000ffff087224 */ /* 0x000fc600078e0004 */
[----:B------:R-:W-:-:S03]  /*08f0*/  LOP3.LUT R9, R9, 0x800fffff, R5, 0xf8, !PT ;  /* 0x800fffff09097812 */ /* 0x000fc600078ef805 */
[----:B------:R-:W-:-:S03]  /*0900*/  DFMA R20, R16, -R2, 1 ;  /* 0x3ff000001014742b */ /* 0x000fc60000000802 */
[----:B------:R-:W-:-:S05]  /*0910*/  @!P2 DFMA R8, R8, 2, -R18 ;  /* 0x400000000808a82b */ /* 0x000fca0000000812 */
[----:B------:R-:W-:Y:S01]  /*0920*/  DFMA R16, R16, R20, R16 ;  /* 0x000000141010722b */ /* 0x000fe20000000010 */
[----:B------:R-:W-:Y:S02]  /*0930*/  IMAD.MOV.U32 R21, RZ, RZ, R11 ;  /* 0x000000ffff157224 */ /* 0x000fe400078e000b */
[----:B------:R-:W-:Y:S01]  /*0940*/  IMAD.MOV.U32 R20, RZ, RZ, R14 ;  /* 0x000000ffff147224 */ /* 0x000fe200078e000e */
[----:B------:R-:W-:Y:S02]  /*0950*/  @!P0 LOP3.LUT R20, R3, 0x7ff00000, RZ, 0xc0, !PT ;  /* 0x7ff0000003148812 */ /* 0x000fe400078ec0ff */
[----:B------:R-:W-:Y:S02]  /*0960*/  @!P2 LOP3.LUT R21, R9, 0x7ff00000, RZ, 0xc0, !PT ;  /* 0x7ff000000915a812 */ /* 0x000fe400078ec0ff */
[----:B------:R-:W-:Y:S01]  /*0970*/  DMUL R18, R16, R8 ;  /* 0x0000000810127228 */ /* 0x000fe20000000000 */
[----:B------:R-:W-:Y:S02]  /*0980*/  VIADD R22, R20, 0xffffffff ;  /* 0xffffffff14167836 */ /* 0x000fe40000000000 */
[----:B------:R-:W-:-:S05]  /*0990*/  VIADD R13, R21, 0xffffffff ;  /* 0xffffffff150d7836 */ /* 0x000fca0000000000 */
[----:B------:R-:W-:Y:S01]  /*09a0*/  DFMA R14, R18, -R2, R8 ;  /* 0x80000002120e722b */ /* 0x000fe20000000008 */
[----:B------:R-:W-:-:S04]  /*09b0*/  ISETP.GT.U32.AND P0, PT, R13, 0x7feffffe, PT ;  /* 0x7feffffe0d00780c */ /* 0x000fc80003f04070 */
[----:B------:R-:W-:-:S03]  /*09c0*/  ISETP.GT.U32.OR P0, PT, R22, 0x7feffffe, P0 ;  /* 0x7feffffe1600780c */ /* 0x000fc60000704470 */
[----:B------:R-:W-:-:S10]  /*09d0*/  DFMA R14, R16, R14, R18 ;  /* 0x0000000e100e722b */ /* 0x000fd40000000012 */
[----:B------:R-:W-:Y:S05]  /*09e0*/  @P0 BRA `(.L_x_8) ;  /* 0x00000000006c0947 */ /* 0x000fea0003800000 */
[----:B------:R-:W-:-:S04]  /*09f0*/  LOP3.LUT R16, R7, 0x7ff00000, RZ, 0xc0, !PT ;  /* 0x7ff0000007107812 */ /* 0x000fc800078ec0ff */
[CC--:B------:R-:W-:Y:S02]  /*0a00*/  VIADDMNMX R4, R11.reuse, -R16.reuse, 0xb9600000, !PT ;  /* 0xb96000000b047446 */ /* 0x0c0fe40007800910 */
[----:B------:R-:W-:Y:S02]  /*0a10*/  ISETP.GE.U32.AND P0, PT, R11, R16, PT ;  /* 0x000000100b00720c */ /* 0x000fe40003f06070 */
[----:B------:R-:W-:Y:S02]  /*0a20*/  VIMNMX R4, PT, PT, R4, 0x46a00000, PT ;  /* 0x46a0000004047848 */ /* 0x000fe40003fe0100 */
[----:B------:R-:W-:-:S05]  /*0a30*/  SEL R11, R12, 0x63400000, !P0 ;  /* 0x634000000c0b7807 */ /* 0x000fca0004000000 */
[----:B------:R-:W-:Y:S02]  /*0a40*/  IMAD.IADD R11, R4, 0x1, -R11 ;  /* 0x00000001040b7824 */ /* 0x000fe400078e0a0b */
[----:B------:R-:W-:Y:S02]  /*0a50*/  IMAD.MOV.U32 R4, RZ, RZ, RZ ;  /* 0x000000ffff047224 */ /* 0x000fe400078e00ff */
[----:B------:R-:W-:-:S06]  /*0a60*/  VIADD R5, R11, 0x7fe00000 ;  /* 0x7fe000000b057836 */ /* 0x000fcc0000000000 */
[----:B------:R-:W-:-:S10]  /*0a70*/  DMUL R12, R14, R4 ;  /* 0x000000040e0c7228 */ /* 0x000fd40000000000 */
[----:B------:R-:W-:-:S13]  /*0a80*/  FSETP.GTU.AND P0, PT, |R13|, 1.469367938527859385e-39, PT ;  /* 0x001000000d00780b */ /* 0x000fda0003f0c200 */
[----:B------:R-:W-:Y:S05]  /*0a90*/  @P0 BRA `(.L_x_9) ;  /* 0x0000000000940947 */ /* 0x000fea0003800000 */
[----:B------:R-:W-:Y:S01]  /*0aa0*/  DFMA R2, R14, -R2, R8 ;  /* 0x800000020e02722b */ /* 0x000fe20000000008 */
[----:B------:R-:W-:-:S09]  /*0ab0*/  IMAD.MOV.U32 R4, RZ, RZ, RZ ;  /* 0x000000ffff047224 */ /* 0x000fd200078e00ff */
[C---:B------:R-:W-:Y:S02]  /*0ac0*/  FSETP.NEU.AND P0, PT, R3.reuse, RZ, PT ;  /* 0x000000ff0300720b */ /* 0x040fe40003f0d000 */
[----:B------:R-:W-:-:S04]  /*0ad0*/  LOP3.LUT R7, R3, 0x80000000, R7, 0x48, !PT ;  /* 0x8000000003077812 */ /* 0x000fc800078e4807 */
[----:B------:R-:W-:-:S07]  /*0ae0*/  LOP3.LUT R5, R7, R5, RZ, 0xfc, !PT ;  /* 0x0000000507057212 */ /* 0x000fce00078efcff */
[----:B------:R-:W-:Y:S05]  /*0af0*/  @!P0 BRA `(.L_x_9) ;  /* 0x00000000007c8947 */ /* 0x000fea0003800000 */
[----:B------:R-:W-:Y:S01]  /*0b00*/  IMAD.MOV R3, RZ, RZ, -R11 ;  /* 0x000000ffff037224 */ /* 0x000fe200078e0a0b */
[----:B------:R-:W-:Y:S01]  /*0b10*/  DMUL.RP R4, R14, R4 ;  /* 0x000000040e047228 */ /* 0x000fe20000008000 */
[----:B------:R-:W-:Y:S01]  /*0b20*/  IMAD.MOV.U32 R2, RZ, RZ, RZ ;  /* 0x000000ffff027224 */ /* 0x000fe200078e00ff */
[----:B------:R-:W-:-:S05]  /*0b30*/  IADD3 R11, PT, PT, -R11, -0x43300000, RZ ;  /* 0xbcd000000b0b7810 */ /* 0x000fca0007ffe1ff */
[----:B------:R-:W-:-:S03]  /*0b40*/  DFMA R2, R12, -R2, R14 ;  /* 0x800000020c02722b */ /* 0x000fc6000000000e */
[----:B------:R-:W-:-:S07]  /*0b50*/  LOP3.LUT R7, R5, R7, RZ, 0x3c, !PT ;  /* 0x0000000705077212 */ /* 0x000fce00078e3cff */
[----:B------:R-:W-:-:S04]  /*0b60*/  FSETP.NEU.AND P0, PT, |R3|, R11, PT ;  /* 0x0000000b0300720b */ /* 0x000fc80003f0d200 */
[----:B------:R-:W-:Y:S02]  /*0b70*/  FSEL R12, R4, R12, !P0 ;  /* 0x0000000c040c7208 */ /* 0x000fe40004000000 */
[----:B------:R-:W-:Y:S01]  /*0b80*/  FSEL R13, R7, R13, !P0 ;  /* 0x0000000d070d7208 */ /* 0x000fe20004000000 */
[----:B------:R-:W-:Y:S06]  /*0b90*/  BRA `(.L_x_9) ;  /* 0x0000000000547947 */ /* 0x000fec0003800000 */
.L_x_8:
[----:B------:R-:W-:-:S14]  /*0ba0*/  DSETP.NAN.AND P0, PT, R4, R4, PT ;  /* 0x000000040400722a */ /* 0x000fdc0003f08000 */
[----:B------:R-:W-:Y:S05]  /*0bb0*/  @P0 BRA `(.L_x_10) ;  /* 0x0000000000440947 */ /* 0x000fea0003800000 */
[----:B------:R-:W-:-:S14]  /*0bc0*/  DSETP.NAN.AND P0, PT, R6, R6, PT ;  /* 0x000000060600722a */ /* 0x000fdc0003f08000 */
[----:B------:R-:W-:Y:S05]  /*0bd0*/  @P0 BRA `(.L_x_11) ;  /* 0x0000000000300947 */ /* 0x000fea0003800000 */
[----:B------:R-:W-:Y:S01]  /*0be0*/  ISETP.NE.AND P0, PT, R21, R20, PT ;  /* 0x000000141500720c */ /* 0x000fe20003f05270 */
[----:B------:R-:W-:Y:S02]  /*0bf0*/  IMAD.MOV.U32 R12, RZ, RZ, 0x0 ;  /* 0x00000000ff0c7424 */ /* 0x000fe400078e00ff */
[----:B------:R-:W-:-:S10]  /*0c00*/  IMAD.MOV.U32 R13, RZ, RZ, -0x80000 ;  /* 0xfff80000ff0d7424 */ /* 0x000fd400078e00ff */
[----:B------:R-:W-:Y:S05]  /*0c10*/  @!P0 BRA `(.L_x_9) ;  /* 0x0000000000348947 */ /* 0x000fea0003800000 */
[----:B------:R-:W-:Y:S02]  /*0c20*/  ISETP.NE.AND P0, PT, R21, 0x7ff00000, PT ;  /* 0x7ff000001500780c */ /* 0x000fe40003f05270 */
[----:B------:R-:W-:Y:S02]  /*0c30*/  LOP3.LUT R13, R5, 0x80000000, R7, 0x48, !PT ;  /* 0x80000000050d7812 */ /* 0x000fe400078e4807 */
[----:B------:R-:W-:-:S13]  /*0c40*/  ISETP.EQ.OR P0, PT, R20, RZ, !P0 ;  /* 0x000000ff1400720c */ /* 0x000fda0004702670 */
[----:B------:R-:W-:Y:S01]  /*0c50*/  @P0 LOP3.LUT R2, R13, 0x7ff00000, RZ, 0xfc, !PT ;  /* 0x7ff000000d020812 */ /* 0x000fe200078efcff */
[----:B------:R-:W-:Y:S02]  /*0c60*/  @!P0 IMAD.MOV.U32 R12, RZ, RZ, RZ ;  /* 0x000000ffff0c8224 */ /* 0x000fe400078e00ff */
[----:B------:R-:W-:Y:S02]  /*0c70*/  @P0 IMAD.MOV.U32 R12, RZ, RZ, RZ ;  /* 0x000000ffff0c0224 */ /* 0x000fe400078e00ff */
[----:B------:R-:W-:Y:S01]  /*0c80*/  @P0 IMAD.MOV.U32 R13, RZ, RZ, R2 ;  /* 0x000000ffff0d0224 */ /* 0x000fe200078e0002 */
[----:B------:R-:W-:Y:S06]  /*0c90*/  BRA `(.L_x_9) ;  /* 0x0000000000147947 */ /* 0x000fec0003800000 */
.L_x_11:
[----:B------:R-:W-:Y:S01]  /*0ca0*/  LOP3.LUT R13, R7, 0x80000, RZ, 0xfc, !PT ;  /* 0x00080000070d7812 */ /* 0x000fe200078efcff */
[----:B------:R-:W-:Y:S01]  /*0cb0*/  IMAD.MOV.U32 R12, RZ, RZ, R6 ;  /* 0x000000ffff0c7224 */ /* 0x000fe200078e0006 */
[----:B------:R-:W-:Y:S06]  /*0cc0*/  BRA `(.L_x_9) ;  /* 0x0000000000087947 */ /* 0x000fec0003800000 */
.L_x_10:
[----:B------:R-:W-:Y:S01]  /*0cd0*/  LOP3.LUT R13, R5, 0x80000, RZ, 0xfc, !PT ;  /* 0x00080000050d7812 */ /* 0x000fe200078efcff */
[----:B------:R-:W-:-:S07]  /*0ce0*/  IMAD.MOV.U32 R12, RZ, RZ, R4 ;  /* 0x000000ffff0c7224 */ /* 0x000fce00078e0004 */
.L_x_9:
[----:B------:R-:W-:Y:S05]  /*0cf0*/  BSYNC.RECONVERGENT B1 ;  /* 0x0000000000017941 */ /* 0x000fea0003800200 */
.L_x_7:
[----:B------:R-:W-:Y:S02]  /*0d00*/  IMAD.MOV.U32 R11, RZ, RZ, 0x0 ;  /* 0x00000000ff0b7424 */ /* 0x000fe400078e00ff */
[----:B------:R-:W-:Y:S02]  /*0d10*/  IMAD.MOV.U32 R2, RZ, RZ, R12 ;  /* 0x000000ffff027224 */ /* 0x000fe400078e000c */
[----:B------:R-:W-:Y:S01]  /*0d20*/  IMAD.MOV.U32 R3, RZ, RZ, R13 ;  /* 0x000000ffff037224 */ /* 0x000fe200078e000d */
[----:B------:R-:W-:Y:S06]  /*0d30*/  RET.REL.NODEC R10 `(_Z22initialize_wave_kernelPdS_S_iiddd) ;  /* 0xfffffff00ab07950 */ /* 0x000fec0003c3ffff */
.L_x_12:
        /* <DEDUP_REMOVED lines=12> */
.L_x_13:


//--------------------- .nv.shared.reserved.0     --------------------------
	.section	.nv.shared.reserved.0,"aw",@nobits
	.weak		__nv_reservedSMEM_offset_0_alias
	.size		__nv_reservedSMEM_offset_0_alias, 0, 64
	.other		__nv_reservedSMEM_offset_0_alias,@"STO_CUDA_RESERVED_SHARED STV_DEFAULT"
__nv_reservedSMEM_offset_0_alias:
	.zero		0
	.zero		64


//--------------------- .nv.constant0._Z32apply_boundary_conditions_kernelPdii --------------------------
	.section	.nv.constant0._Z32apply_boundary_conditions_kernelPdii,"a",@progbits
	.sectionflags	@""
	.align	4
.nv.constant0._Z32apply_boundary_conditions_kernelPdii:
	.zero		912


//--------------------- .nv.constant0._Z18wave_step_y_kernelPdS_S_iid --------------------------
	.section	.nv.constant0._Z18wave_step_y_kernelPdS_S_iid,"a",@progbits
	.sectionflags	@""
	.align	4
.nv.constant0._Z18wave_step_y_kernelPdS_S_iid:
	.zero		936


//--------------------- .nv.constant0._Z18wave_step_x_kernelPdS_S_iid --------------------------
	.section	.nv.constant0._Z18wave_step_x_kernelPdS_S_iid,"a",@progbits
	.sectionflags	@""
	.align	4
.nv.constant0._Z18wave_step_x_kernelPdS_S_iid:
	.zero		936


//--------------------- .nv.constant0._Z22initialize_wave_kernelPdS_S_iiddd --------------------------
	.section	.nv.constant0._Z22initialize_wave_kernelPdS_S_iiddd,"a",@progbits
	.sectionflags	@""
	.align	4
.nv.constant0._Z22initialize_wave_kernelPdS_S_iiddd:
	.zero		952


//--------------------- SYMBOLS --------------------------

	.type		.nv.reservedSmem.offset0,@object
	.size		.nv.reservedSmem.offset0,0x4
